//
// Generated by NVIDIA NVVM Compiler
//
// Compiler Build ID: CL-36424714
// Cuda compilation tools, release 13.0, V13.0.88
// Based on NVVM 20.0.0
//

.version 9.0
.target sm_100
.address_size 64

	// .globl	_Z11WarpSoftmaxILi1ELi32ELi32ELi1EEvPKfPfii
.extern .func __assertfail
(
	.param .b64 __assertfail_param_0,
	.param .b64 __assertfail_param_1,
	.param .b32 __assertfail_param_2,
	.param .b64 __assertfail_param_3,
	.param .b64 __assertfail_param_4
)
;
.global .align 1 .b8 __unnamed_1[148] = {118, 111, 105, 100, 32, 87, 97, 114, 112, 83, 111, 102, 116, 109, 97, 120, 40, 99, 111, 110, 115, 116, 32, 102, 108, 111, 97, 116, 32, 42, 44, 32, 102, 108, 111, 97, 116, 32, 42, 44, 32, 105, 110, 116, 44, 32, 105, 110, 116, 41, 32, 91, 119, 105, 116, 104, 32, 105, 110, 116, 32, 112, 97, 99, 107, 95, 115, 105, 122, 101, 32, 61, 32, 49, 59, 32, 105, 110, 116, 32, 99, 111, 108, 115, 95, 112, 101, 114, 95, 116, 104, 114, 101, 97, 100, 32, 61, 32, 51, 50, 59, 32, 105, 110, 116, 32, 119, 97, 114, 112, 95, 119, 105, 100, 116, 104, 32, 61, 32, 51, 50, 59, 32, 105, 110, 116, 32, 114, 111, 119, 115, 95, 112, 101, 114, 95, 116, 104, 114, 101, 97, 100, 32, 61, 32, 49, 93};
.global .align 1 .b8 $str[37] = {99, 111, 108, 115, 32, 60, 61, 32, 99, 111, 108, 115, 95, 112, 101, 114, 95, 116, 104, 114, 101, 97, 100, 32, 42, 32, 119, 97, 114, 112, 95, 119, 105, 100, 116, 104};
.global .align 1 .b8 $str$1[27] = {47, 116, 109, 112, 47, 115, 97, 115, 115, 95, 99, 117, 95, 101, 101, 102, 111, 110, 56, 118, 100, 47, 107, 46, 99, 117};

.visible .entry _Z11WarpSoftmaxILi1ELi32ELi32ELi1EEvPKfPfii(
	.param .u64 .ptr .align 1 _Z11WarpSoftmaxILi1ELi32ELi32ELi1EEvPKfPfii_param_0,
	.param .u64 .ptr .align 1 _Z11WarpSoftmaxILi1ELi32ELi32ELi1EEvPKfPfii_param_1,
	.param .u32 _Z11WarpSoftmaxILi1ELi32ELi32ELi1EEvPKfPfii_param_2,
	.param .u32 _Z11WarpSoftmaxILi1ELi32ELi32ELi1EEvPKfPfii_param_3
)
{
	.reg .pred 	%p<78>;
	.reg .b32 	%r<139>;
	.reg .b32 	%f<663>;
	.reg .b64 	%rd<22>;

	ld.param.u64 	%rd6, [_Z11WarpSoftmaxILi1ELi32ELi32ELi1EEvPKfPfii_param_0];
	ld.param.u64 	%rd7, [_Z11WarpSoftmaxILi1ELi32ELi32ELi1EEvPKfPfii_param_1];
	ld.param.u32 	%r42, [_Z11WarpSoftmaxILi1ELi32ELi32ELi1EEvPKfPfii_param_2];
	ld.param.u32 	%r43, [_Z11WarpSoftmaxILi1ELi32ELi32ELi1EEvPKfPfii_param_3];
	cvta.to.global.u64 	%rd1, %rd6;
	cvta.to.global.u64 	%rd2, %rd7;
	setp.lt.s32 	%p1, %r43, 1025;
	@%p1 bra 	$L__BB0_2;
	mov.u64 	%rd8, $str;
	cvta.global.u64 	%rd9, %rd8;
	mov.u64 	%rd10, $str$1;
	cvta.global.u64 	%rd11, %rd10;
	mov.u64 	%rd12, __unnamed_1;
	cvta.global.u64 	%rd13, %rd12;
	{ // callseq 0, 0
	.param .b64 param0;
	st.param.b64 	[param0], %rd9;
	.param .b64 param1;
	st.param.b64 	[param1], %rd11;
	.param .b32 param2;
	st.param.b32 	[param2], 113;
	.param .b64 param3;
	st.param.b64 	[param3], %rd13;
	.param .b64 param4;
	st.param.b64 	[param4], 1;
	call.uni 
	__assertfail, 
	(
	param0, 
	param1, 
	param2, 
	param3, 
	param4
	);
	} // callseq 0
$L__BB0_2:
	mov.u32 	%r44, %ctaid.y;
	mov.u32 	%r45, %ntid.y;
	mov.u32 	%r46, %tid.y;
	mad.lo.s32 	%r138, %r44, %r45, %r46;
	mov.u32 	%r47, %nctaid.y;
	mul.lo.s32 	%r2, %r47, %r45;
	mov.u32 	%r3, %tid.x;
	setp.ge.s32 	%p2, %r138, %r42;
	@%p2 bra 	$L__BB0_133;
	add.s32 	%r4, %r3, 64;
	add.s32 	%r5, %r3, 96;
	add.s32 	%r6, %r3, 128;
	add.s32 	%r7, %r3, 160;
	add.s32 	%r8, %r3, 224;
	add.s32 	%r9, %r3, 256;
	add.s32 	%r10, %r3, 288;
	add.s32 	%r11, %r3, 320;
	add.s32 	%r12, %r3, 352;
	add.s32 	%r13, %r3, 384;
	add.s32 	%r14, %r3, 416;
	add.s32 	%r15, %r3, 448;
	add.s32 	%r16, %r3, 480;
	add.s32 	%r17, %r3, 512;
	add.s32 	%r18, %r3, 544;
	add.s32 	%r19, %r3, 576;
	add.s32 	%r20, %r3, 608;
	add.s32 	%r21, %r3, 640;
	add.s32 	%r22, %r3, 672;
	add.s32 	%r23, %r3, 704;
	add.s32 	%r24, %r3, 736;
	add.s32 	%r25, %r3, 768;
	add.s32 	%r26, %r3, 800;
	add.s32 	%r27, %r3, 832;
	add.s32 	%r28, %r3, 864;
	add.s32 	%r29, %r3, 896;
	add.s32 	%r30, %r3, 928;
	add.s32 	%r31, %r3, 960;
	add.s32 	%r32, %r3, 992;
	mul.lo.s32 	%r137, %r43, %r138;
	mul.lo.s32 	%r34, %r2, %r43;
	add.s32 	%r136, %r3, %r137;
	cvt.u64.u32 	%rd17, %r3;
$L__BB0_4:
	setp.ge.s32 	%p3, %r3, %r43;
	mov.f32 	%f599, 0fD01502F9;
	mov.f32 	%f602, %f599;
	@%p3 bra 	$L__BB0_6;
	mul.wide.s32 	%rd14, %r136, 4;
	add.s64 	%rd15, %rd1, %rd14;
	ld.global.f32 	%f599, [%rd15];
	max.f32 	%f602, %f599, 0fD01502F9;
$L__BB0_6:
	add.s32 	%r48, %r3, 32;
	setp.ge.s32 	%p4, %r48, %r43;
	cvt.s64.s32 	%rd16, %r137;
	add.s64 	%rd3, %rd17, %rd16;
	shl.b64 	%rd18, %rd3, 2;
	add.s64 	%rd4, %rd1, %rd18;
	mov.f32 	%f601, 0fD01502F9;
	@%p4 bra 	$L__BB0_8;
	ld.global.f32 	%f601, [%rd4+128];
	max.f32 	%f602, %f602, %f601;
$L__BB0_8:
	setp.ge.s32 	%p5, %r4, %r43;
	mov.f32 	%f603, 0fD01502F9;
	@%p5 bra 	$L__BB0_10;
	ld.global.f32 	%f603, [%rd4+256];
	max.f32 	%f602, %f602, %f603;
$L__BB0_10:
	setp.ge.s32 	%p6, %r5, %r43;
	mov.f32 	%f605, 0fD01502F9;
	@%p6 bra 	$L__BB0_12;
	ld.global.f32 	%f605, [%rd4+384];
	max.f32 	%f602, %f602, %f605;
$L__BB0_12:
	setp.ge.s32 	%p7, %r6, %r43;
	mov.f32 	%f607, 0fD01502F9;
	@%p7 bra 	$L__BB0_14;
	ld.global.f32 	%f607, [%rd4+512];
	max.f32 	%f602, %f602, %f607;
$L__BB0_14:
	setp.ge.s32 	%p8, %r7, %r43;
	mov.f32 	%f609, 0fD01502F9;
	@%p8 bra 	$L__BB0_16;
	ld.global.f32 	%f609, [%rd4+640];
	max.f32 	%f602, %f602, %f609;
$L__BB0_16:
	add.s32 	%r49, %r3, 192;
	setp.ge.s32 	%p9, %r49, %r43;
	mov.f32 	%f611, 0fD01502F9;
	@%p9 bra 	$L__BB0_18;
	ld.global.f32 	%f611, [%rd4+768];
	max.f32 	%f602, %f602, %f611;
$L__BB0_18:
	setp.ge.s32 	%p10, %r8, %r43;
	mov.f32 	%f613, 0fD01502F9;
	@%p10 bra 	$L__BB0_20;
	ld.global.f32 	%f613, [%rd4+896];
	max.f32 	%f602, %f602, %f613;
$L__BB0_20:
	setp.ge.s32 	%p11, %r9, %r43;
	mov.f32 	%f615, 0fD01502F9;
	@%p11 bra 	$L__BB0_22;
	ld.global.f32 	%f615, [%rd4+1024];
	max.f32 	%f602, %f602, %f615;
$L__BB0_22:
	setp.ge.s32 	%p12, %r10, %r43;
	mov.f32 	%f617, 0fD01502F9;
	@%p12 bra 	$L__BB0_24;
	ld.global.f32 	%f617, [%rd4+1152];
	max.f32 	%f602, %f602, %f617;
$L__BB0_24:
	setp.ge.s32 	%p13, %r11, %r43;
	mov.f32 	%f619, 0fD01502F9;
	@%p13 bra 	$L__BB0_26;
	ld.global.f32 	%f619, [%rd4+1280];
	max.f32 	%f602, %f602, %f619;
$L__BB0_26:
	setp.ge.s32 	%p14, %r12, %r43;
	mov.f32 	%f621, 0fD01502F9;
	@%p14 bra 	$L__BB0_28;
	ld.global.f32 	%f621, [%rd4+1408];
	max.f32 	%f602, %f602, %f621;
$L__BB0_28:
	setp.ge.s32 	%p15, %r13, %r43;
	mov.f32 	%f623, 0fD01502F9;
	@%p15 bra 	$L__BB0_30;
	ld.global.f32 	%f623, [%rd4+1536];
	max.f32 	%f602, %f602, %f623;
$L__BB0_30:
	setp.ge.s32 	%p16, %r14, %r43;
	mov.f32 	%f625, 0fD01502F9;
	@%p16 bra 	$L__BB0_32;
	ld.global.f32 	%f625, [%rd4+1664];
	max.f32 	%f602, %f602, %f625;
$L__BB0_32:
	setp.ge.s32 	%p17, %r15, %r43;
	mov.f32 	%f627, 0fD01502F9;
	@%p17 bra 	$L__BB0_34;
	ld.global.f32 	%f627, [%rd4+1792];
	max.f32 	%f602, %f602, %f627;
$L__BB0_34:
	setp.ge.s32 	%p18, %r16, %r43;
	mov.f32 	%f629, 0fD01502F9;
	@%p18 bra 	$L__BB0_36;
	ld.global.f32 	%f629, [%rd4+1920];
	max.f32 	%f602, %f602, %f629;
$L__BB0_36:
	setp.ge.s32 	%p19, %r17, %r43;
	mov.f32 	%f631, 0fD01502F9;
	@%p19 bra 	$L__BB0_38;
	ld.global.f32 	%f631, [%rd4+2048];
	max.f32 	%f602, %f602, %f631;
$L__BB0_38:
	setp.ge.s32 	%p20, %r18, %r43;
	mov.f32 	%f633, 0fD01502F9;
	@%p20 bra 	$L__BB0_40;
	ld.global.f32 	%f633, [%rd4+2176];
	max.f32 	%f602, %f602, %f633;
$L__BB0_40:
	setp.ge.s32 	%p21, %r19, %r43;
	mov.f32 	%f635, 0fD01502F9;
	@%p21 bra 	$L__BB0_42;
	ld.global.f32 	%f635, [%rd4+2304];
	max.f32 	%f602, %f602, %f635;
$L__BB0_42:
	setp.ge.s32 	%p22, %r20, %r43;
	mov.f32 	%f637, 0fD01502F9;
	@%p22 bra 	$L__BB0_44;
	ld.global.f32 	%f637, [%rd4+2432];
	max.f32 	%f602, %f602, %f637;
$L__BB0_44:
	setp.ge.s32 	%p23, %r21, %r43;
	mov.f32 	%f639, 0fD01502F9;
	@%p23 bra 	$L__BB0_46;
	ld.global.f32 	%f639, [%rd4+2560];
	max.f32 	%f602, %f602, %f639;
$L__BB0_46:
	setp.ge.s32 	%p24, %r22, %r43;
	mov.f32 	%f641, 0fD01502F9;
	@%p24 bra 	$L__BB0_48;
	ld.global.f32 	%f641, [%rd4+2688];
	max.f32 	%f602, %f602, %f641;
$L__BB0_48:
	setp.ge.s32 	%p25, %r23, %r43;
	mov.f32 	%f643, 0fD01502F9;
	@%p25 bra 	$L__BB0_50;
	ld.global.f32 	%f643, [%rd4+2816];
	max.f32 	%f602, %f602, %f643;
$L__BB0_50:
	setp.ge.s32 	%p26, %r24, %r43;
	mov.f32 	%f645, 0fD01502F9;
	@%p26 bra 	$L__BB0_52;
	ld.global.f32 	%f645, [%rd4+2944];
	max.f32 	%f602, %f602, %f645;
$L__BB0_52:
	setp.ge.s32 	%p27, %r25, %r43;
	mov.f32 	%f647, 0fD01502F9;
	@%p27 bra 	$L__BB0_54;
	ld.global.f32 	%f647, [%rd4+3072];
	max.f32 	%f602, %f602, %f647;
$L__BB0_54:
	setp.ge.s32 	%p28, %r26, %r43;
	mov.f32 	%f649, 0fD01502F9;
	@%p28 bra 	$L__BB0_56;
	ld.global.f32 	%f649, [%rd4+3200];
	max.f32 	%f602, %f602, %f649;
$L__BB0_56:
	setp.ge.s32 	%p29, %r27, %r43;
	mov.f32 	%f651, 0fD01502F9;
	@%p29 bra 	$L__BB0_58;
	ld.global.f32 	%f651, [%rd4+3328];
	max.f32 	%f602, %f602, %f651;
$L__BB0_58:
	setp.ge.s32 	%p30, %r28, %r43;
	mov.f32 	%f653, 0fD01502F9;
	@%p30 bra 	$L__BB0_60;
	ld.global.f32 	%f653, [%rd4+3456];
	max.f32 	%f602, %f602, %f653;
$L__BB0_60:
	setp.ge.s32 	%p31, %r29, %r43;
	mov.f32 	%f655, 0fD01502F9;
	@%p31 bra 	$L__BB0_62;
	ld.global.f32 	%f655, [%rd4+3584];
	max.f32 	%f602, %f602, %f655;
$L__BB0_62:
	setp.ge.s32 	%p32, %r30, %r43;
	mov.f32 	%f657, 0fD01502F9;
	@%p32 bra 	$L__BB0_64;
	ld.global.f32 	%f657, [%rd4+3712];
	max.f32 	%f602, %f602, %f657;
$L__BB0_64:
	setp.ge.s32 	%p33, %r31, %r43;
	mov.f32 	%f659, 0fD01502F9;
	@%p33 bra 	$L__BB0_66;
	ld.global.f32 	%f659, [%rd4+3840];
	max.f32 	%f602, %f602, %f659;
$L__BB0_66:
	setp.ge.s32 	%p34, %r32, %r43;
	mov.f32 	%f661, 0fD01502F9;
	@%p34 bra 	$L__BB0_68;
	ld.global.f32 	%f661, [%rd4+3968];
	max.f32 	%f602, %f602, %f661;
$L__BB0_68:
	setp.ge.s32 	%p35, %r3, %r43;
	mov.b32 	%r50, %f602;
	shfl.sync.bfly.b32	%r51|%p36, %r50, 16, 31, -1;
	mov.b32 	%f193, %r51;
	max.f32 	%f194, %f602, %f193;
	mov.b32 	%r52, %f194;
	shfl.sync.bfly.b32	%r53|%p37, %r52, 8, 31, -1;
	mov.b32 	%f195, %r53;
	max.f32 	%f196, %f194, %f195;
	mov.b32 	%r54, %f196;
	shfl.sync.bfly.b32	%r55|%p38, %r54, 4, 31, -1;
	mov.b32 	%f197, %r55;
	max.f32 	%f198, %f196, %f197;
	mov.b32 	%r56, %f198;
	shfl.sync.bfly.b32	%r57|%p39, %r56, 2, 31, -1;
	mov.b32 	%f199, %r57;
	max.f32 	%f200, %f198, %f199;
	mov.b32 	%r58, %f200;
	shfl.sync.bfly.b32	%r59|%p40, %r58, 1, 31, -1;
	mov.b32 	%f201, %r59;
	max.f32 	%f202, %f200, %f201;
	sub.f32 	%f203, %f599, %f202;
	fma.rn.f32 	%f204, %f203, 0f3BBB989D, 0f3F000000;
	cvt.sat.f32.f32 	%f205, %f204;
	mov.f32 	%f206, 0f4B400001;
	mov.f32 	%f207, 0f437C0000;
	fma.rm.f32 	%f208, %f205, %f207, %f206;
	add.f32 	%f209, %f208, 0fCB40007F;
	neg.f32 	%f210, %f209;
	fma.rn.f32 	%f211, %f203, 0f3FB8AA3B, %f210;
	fma.rn.f32 	%f212, %f203, 0f32A57060, %f211;
	mov.b32 	%r60, %f208;
	shl.b32 	%r61, %r60, 23;
	mov.b32 	%f213, %r61;
	ex2.approx.ftz.f32 	%f214, %f212;
	mul.f32 	%f215, %f214, %f213;
	add.f32 	%f216, %f215, 0f00000000;
	sub.f32 	%f217, %f601, %f202;
	fma.rn.f32 	%f218, %f217, 0f3BBB989D, 0f3F000000;
	cvt.sat.f32.f32 	%f219, %f218;
	fma.rm.f32 	%f220, %f219, %f207, %f206;
	add.f32 	%f221, %f220, 0fCB40007F;
	neg.f32 	%f222, %f221;
	fma.rn.f32 	%f223, %f217, 0f3FB8AA3B, %f222;
	fma.rn.f32 	%f224, %f217, 0f32A57060, %f223;
	mov.b32 	%r62, %f220;
	shl.b32 	%r63, %r62, 23;
	mov.b32 	%f225, %r63;
	ex2.approx.ftz.f32 	%f226, %f224;
	mul.f32 	%f227, %f226, %f225;
	add.f32 	%f228, %f216, %f227;
	sub.f32 	%f229, %f603, %f202;
	fma.rn.f32 	%f230, %f229, 0f3BBB989D, 0f3F000000;
	cvt.sat.f32.f32 	%f231, %f230;
	fma.rm.f32 	%f232, %f231, %f207, %f206;
	add.f32 	%f233, %f232, 0fCB40007F;
	neg.f32 	%f234, %f233;
	fma.rn.f32 	%f235, %f229, 0f3FB8AA3B, %f234;
	fma.rn.f32 	%f236, %f229, 0f32A57060, %f235;
	mov.b32 	%r64, %f232;
	shl.b32 	%r65, %r64, 23;
	mov.b32 	%f237, %r65;
	ex2.approx.ftz.f32 	%f238, %f236;
	mul.f32 	%f239, %f238, %f237;
	add.f32 	%f240, %f228, %f239;
	sub.f32 	%f241, %f605, %f202;
	fma.rn.f32 	%f242, %f241, 0f3BBB989D, 0f3F000000;
	cvt.sat.f32.f32 	%f243, %f242;
	fma.rm.f32 	%f244, %f243, %f207, %f206;
	add.f32 	%f245, %f244, 0fCB40007F;
	neg.f32 	%f246, %f245;
	fma.rn.f32 	%f247, %f241, 0f3FB8AA3B, %f246;
	fma.rn.f32 	%f248, %f241, 0f32A57060, %f247;
	mov.b32 	%r66, %f244;
	shl.b32 	%r67, %r66, 23;
	mov.b32 	%f249, %r67;
	ex2.approx.ftz.f32 	%f250, %f248;
	mul.f32 	%f251, %f250, %f249;
	add.f32 	%f252, %f240, %f251;
	sub.f32 	%f253, %f607, %f202;
	fma.rn.f32 	%f254, %f253, 0f3BBB989D, 0f3F000000;
	cvt.sat.f32.f32 	%f255, %f254;
	fma.rm.f32 	%f256, %f255, %f207, %f206;
	add.f32 	%f257, %f256, 0fCB40007F;
	neg.f32 	%f258, %f257;
	fma.rn.f32 	%f259, %f253, 0f3FB8AA3B, %f258;
	fma.rn.f32 	%f260, %f253, 0f32A57060, %f259;
	mov.b32 	%r68, %f256;
	shl.b32 	%r69, %r68, 23;
	mov.b32 	%f261, %r69;
	ex2.approx.ftz.f32 	%f262, %f260;
	mul.f32 	%f263, %f262, %f261;
	add.f32 	%f264, %f252, %f263;
	sub.f32 	%f265, %f609, %f202;
	fma.rn.f32 	%f266, %f265, 0f3BBB989D, 0f3F000000;
	cvt.sat.f32.f32 	%f267, %f266;
	fma.rm.f32 	%f268, %f267, %f207, %f206;
	add.f32 	%f269, %f268, 0fCB40007F;
	neg.f32 	%f270, %f269;
	fma.rn.f32 	%f271, %f265, 0f3FB8AA3B, %f270;
	fma.rn.f32 	%f272, %f265, 0f32A57060, %f271;
	mov.b32 	%r70, %f268;
	shl.b32 	%r71, %r70, 23;
	mov.b32 	%f273, %r71;
	ex2.approx.ftz.f32 	%f274, %f272;
	mul.f32 	%f275, %f274, %f273;
	add.f32 	%f276, %f264, %f275;
	sub.f32 	%f277, %f611, %f202;
	fma.rn.f32 	%f278, %f277, 0f3BBB989D, 0f3F000000;
	cvt.sat.f32.f32 	%f279, %f278;
	fma.rm.f32 	%f280, %f279, %f207, %f206;
	add.f32 	%f281, %f280, 0fCB40007F;
	neg.f32 	%f282, %f281;
	fma.rn.f32 	%f283, %f277, 0f3FB8AA3B, %f282;
	fma.rn.f32 	%f284, %f277, 0f32A57060, %f283;
	mov.b32 	%r72, %f280;
	shl.b32 	%r73, %r72, 23;
	mov.b32 	%f285, %r73;
	ex2.approx.ftz.f32 	%f286, %f284;
	mul.f32 	%f287, %f286, %f285;
	add.f32 	%f288, %f276, %f287;
	sub.f32 	%f289, %f613, %f202;
	fma.rn.f32 	%f290, %f289, 0f3BBB989D, 0f3F000000;
	cvt.sat.f32.f32 	%f291, %f290;
	fma.rm.f32 	%f292, %f291, %f207, %f206;
	add.f32 	%f293, %f292, 0fCB40007F;
	neg.f32 	%f294, %f293;
	fma.rn.f32 	%f295, %f289, 0f3FB8AA3B, %f294;
	fma.rn.f32 	%f296, %f289, 0f32A57060, %f295;
	mov.b32 	%r74, %f292;
	shl.b32 	%r75, %r74, 23;
	mov.b32 	%f297, %r75;
	ex2.approx.ftz.f32 	%f298, %f296;
	mul.f32 	%f299, %f298, %f297;
	add.f32 	%f300, %f288, %f299;
	sub.f32 	%f301, %f615, %f202;
	fma.rn.f32 	%f302, %f301, 0f3BBB989D, 0f3F000000;
	cvt.sat.f32.f32 	%f303, %f302;
	fma.rm.f32 	%f304, %f303, %f207, %f206;
	add.f32 	%f305, %f304, 0fCB40007F;
	neg.f32 	%f306, %f305;
	fma.rn.f32 	%f307, %f301, 0f3FB8AA3B, %f306;
	fma.rn.f32 	%f308, %f301, 0f32A57060, %f307;
	mov.b32 	%r76, %f304;
	shl.b32 	%r77, %r76, 23;
	mov.b32 	%f309, %r77;
	ex2.approx.ftz.f32 	%f310, %f308;
	mul.f32 	%f311, %f310, %f309;
	add.f32 	%f312, %f300, %f311;
	sub.f32 	%f313, %f617, %f202;
	fma.rn.f32 	%f314, %f313, 0f3BBB989D, 0f3F000000;
	cvt.sat.f32.f32 	%f315, %f314;
	fma.rm.f32 	%f316, %f315, %f207, %f206;
	add.f32 	%f317, %f316, 0fCB40007F;
	neg.f32 	%f318, %f317;
	fma.rn.f32 	%f319, %f313, 0f3FB8AA3B, %f318;
	fma.rn.f32 	%f320, %f313, 0f32A57060, %f319;
	mov.b32 	%r78, %f316;
	shl.b32 	%r79, %r78, 23;
	mov.b32 	%f321, %r79;
	ex2.approx.ftz.f32 	%f322, %f320;
	mul.f32 	%f323, %f322, %f321;
	add.f32 	%f324, %f312, %f323;
	sub.f32 	%f325, %f619, %f202;
	fma.rn.f32 	%f326, %f325, 0f3BBB989D, 0f3F000000;
	cvt.sat.f32.f32 	%f327, %f326;
	fma.rm.f32 	%f328, %f327, %f207, %f206;
	add.f32 	%f329, %f328, 0fCB40007F;
	neg.f32 	%f330, %f329;
	fma.rn.f32 	%f331, %f325, 0f3FB8AA3B, %f330;
	fma.rn.f32 	%f332, %f325, 0f32A57060, %f331;
	mov.b32 	%r80, %f328;
	shl.b32 	%r81, %r80, 23;
	mov.b32 	%f333, %r81;
	ex2.approx.ftz.f32 	%f334, %f332;
	mul.f32 	%f335, %f334, %f333;
	add.f32 	%f336, %f324, %f335;
	sub.f32 	%f337, %f621, %f202;
	fma.rn.f32 	%f338, %f337, 0f3BBB989D, 0f3F000000;
	cvt.sat.f32.f32 	%f339, %f338;
	fma.rm.f32 	%f340, %f339, %f207, %f206;
	add.f32 	%f341, %f340, 0fCB40007F;
	neg.f32 	%f342, %f341;
	fma.rn.f32 	%f343, %f337, 0f3FB8AA3B, %f342;
	fma.rn.f32 	%f344, %f337, 0f32A57060, %f343;
	mov.b32 	%r82, %f340;
	shl.b32 	%r83, %r82, 23;
	mov.b32 	%f345, %r83;
	ex2.approx.ftz.f32 	%f346, %f344;
	mul.f32 	%f347, %f346, %f345;
	add.f32 	%f348, %f336, %f347;
	sub.f32 	%f349, %f623, %f202;
	fma.rn.f32 	%f350, %f349, 0f3BBB989D, 0f3F000000;
	cvt.sat.f32.f32 	%f351, %f350;
	fma.rm.f32 	%f352, %f351, %f207, %f206;
	add.f32 	%f353, %f352, 0fCB40007F;
	neg.f32 	%f354, %f353;
	fma.rn.f32 	%f355, %f349, 0f3FB8AA3B, %f354;
	fma.rn.f32 	%f356, %f349, 0f32A57060, %f355;
	mov.b32 	%r84, %f352;
	shl.b32 	%r85, %r84, 23;
	mov.b32 	%f357, %r85;
	ex2.approx.ftz.f32 	%f358, %f356;
	mul.f32 	%f359, %f358, %f357;
	add.f32 	%f360, %f348, %f359;
	sub.f32 	%f361, %f625, %f202;
	fma.rn.f32 	%f362, %f361, 0f3BBB989D, 0f3F000000;
	cvt.sat.f32.f32 	%f363, %f362;
	fma.rm.f32 	%f364, %f363, %f207, %f206;
	add.f32 	%f365, %f364, 0fCB40007F;
	neg.f32 	%f366, %f365;
	fma.rn.f32 	%f367, %f361, 0f3FB8AA3B, %f366;
	fma.rn.f32 	%f368, %f361, 0f32A57060, %f367;
	mov.b32 	%r86, %f364;
	shl.b32 	%r87, %r86, 23;
	mov.b32 	%f369, %r87;
	ex2.approx.ftz.f32 	%f370, %f368;
	mul.f32 	%f371, %f370, %f369;
	add.f32 	%f372, %f360, %f371;
	sub.f32 	%f373, %f627, %f202;
	fma.rn.f32 	%f374, %f373, 0f3BBB989D, 0f3F000000;
	cvt.sat.f32.f32 	%f375, %f374;
	fma.rm.f32 	%f376, %f375, %f207, %f206;
	add.f32 	%f377, %f376, 0fCB40007F;
	neg.f32 	%f378, %f377;
	fma.rn.f32 	%f379, %f373, 0f3FB8AA3B, %f378;
	fma.rn.f32 	%f380, %f373, 0f32A57060, %f379;
	mov.b32 	%r88, %f376;
	shl.b32 	%r89, %r88, 23;
	mov.b32 	%f381, %r89;
	ex2.approx.ftz.f32 	%f382, %f380;
	mul.f32 	%f383, %f382, %f381;
	add.f32 	%f384, %f372, %f383;
	sub.f32 	%f385, %f629, %f202;
	fma.rn.f32 	%f386, %f385, 0f3BBB989D, 0f3F000000;
	cvt.sat.f32.f32 	%f387, %f386;
	fma.rm.f32 	%f388, %f387, %f207, %f206;
	add.f32 	%f389, %f388, 0fCB40007F;
	neg.f32 	%f390, %f389;
	fma.rn.f32 	%f391, %f385, 0f3FB8AA3B, %f390;
	fma.rn.f32 	%f392, %f385, 0f32A57060, %f391;
	mov.b32 	%r90, %f388;
	shl.b32 	%r91, %r90, 23;
	mov.b32 	%f393, %r91;
	ex2.approx.ftz.f32 	%f394, %f392;
	mul.f32 	%f395, %f394, %f393;
	add.f32 	%f396, %f384, %f395;
	sub.f32 	%f397, %f631, %f202;
	fma.rn.f32 	%f398, %f397, 0f3BBB989D, 0f3F000000;
	cvt.sat.f32.f32 	%f399, %f398;
	fma.rm.f32 	%f400, %f399, %f207, %f206;
	add.f32 	%f401, %f400, 0fCB40007F;
	neg.f32 	%f402, %f401;
	fma.rn.f32 	%f403, %f397, 0f3FB8AA3B, %f402;
	fma.rn.f32 	%f404, %f397, 0f32A57060, %f403;
	mov.b32 	%r92, %f400;
	shl.b32 	%r93, %r92, 23;
	mov.b32 	%f405, %r93;
	ex2.approx.ftz.f32 	%f406, %f404;
	mul.f32 	%f407, %f406, %f405;
	add.f32 	%f408, %f396, %f407;
	sub.f32 	%f409, %f633, %f202;
	fma.rn.f32 	%f410, %f409, 0f3BBB989D, 0f3F000000;
	cvt.sat.f32.f32 	%f411, %f410;
	fma.rm.f32 	%f412, %f411, %f207, %f206;
	add.f32 	%f413, %f412, 0fCB40007F;
	neg.f32 	%f414, %f413;
	fma.rn.f32 	%f415, %f409, 0f3FB8AA3B, %f414;
	fma.rn.f32 	%f416, %f409, 0f32A57060, %f415;
	mov.b32 	%r94, %f412;
	shl.b32 	%r95, %r94, 23;
	mov.b32 	%f417, %r95;
	ex2.approx.ftz.f32 	%f418, %f416;
	mul.f32 	%f419, %f418, %f417;
	add.f32 	%f420, %f408, %f419;
	sub.f32 	%f421, %f635, %f202;
	fma.rn.f32 	%f422, %f421, 0f3BBB989D, 0f3F000000;
	cvt.sat.f32.f32 	%f423, %f422;
	fma.rm.f32 	%f424, %f423, %f207, %f206;
	add.f32 	%f425, %f424, 0fCB40007F;
	neg.f32 	%f426, %f425;
	fma.rn.f32 	%f427, %f421, 0f3FB8AA3B, %f426;
	fma.rn.f32 	%f428, %f421, 0f32A57060, %f427;
	mov.b32 	%r96, %f424;
	shl.b32 	%r97, %r96, 23;
	mov.b32 	%f429, %r97;
	ex2.approx.ftz.f32 	%f430, %f428;
	mul.f32 	%f431, %f430, %f429;
	add.f32 	%f432, %f420, %f431;
	sub.f32 	%f433, %f637, %f202;
	fma.rn.f32 	%f434, %f433, 0f3BBB989D, 0f3F000000;
	cvt.sat.f32.f32 	%f435, %f434;
	fma.rm.f32 	%f436, %f435, %f207, %f206;
	add.f32 	%f437, %f436, 0fCB40007F;
	neg.f32 	%f438, %f437;
	fma.rn.f32 	%f439, %f433, 0f3FB8AA3B, %f438;
	fma.rn.f32 	%f440, %f433, 0f32A57060, %f439;
	mov.b32 	%r98, %f436;
	shl.b32 	%r99, %r98, 23;
	mov.b32 	%f441, %r99;
	ex2.approx.ftz.f32 	%f442, %f440;
	mul.f32 	%f443, %f442, %f441;
	add.f32 	%f444, %f432, %f443;
	sub.f32 	%f445, %f639, %f202;
	fma.rn.f32 	%f446, %f445, 0f3BBB989D, 0f3F000000;
	cvt.sat.f32.f32 	%f447, %f446;
	fma.rm.f32 	%f448, %f447, %f207, %f206;
	add.f32 	%f449, %f448, 0fCB40007F;
	neg.f32 	%f450, %f449;
	fma.rn.f32 	%f451, %f445, 0f3FB8AA3B, %f450;
	fma.rn.f32 	%f452, %f445, 0f32A57060, %f451;
	mov.b32 	%r100, %f448;
	shl.b32 	%r101, %r100, 23;
	mov.b32 	%f453, %r101;
	ex2.approx.ftz.f32 	%f454, %f452;
	mul.f32 	%f455, %f454, %f453;
	add.f32 	%f456, %f444, %f455;
	sub.f32 	%f457, %f641, %f202;
	fma.rn.f32 	%f458, %f457, 0f3BBB989D, 0f3F000000;
	cvt.sat.f32.f32 	%f459, %f458;
	fma.rm.f32 	%f460, %f459, %f207, %f206;
	add.f32 	%f461, %f460, 0fCB40007F;
	neg.f32 	%f462, %f461;
	fma.rn.f32 	%f463, %f457, 0f3FB8AA3B, %f462;
	fma.rn.f32 	%f464, %f457, 0f32A57060, %f463;
	mov.b32 	%r102, %f460;
	shl.b32 	%r103, %r102, 23;
	mov.b32 	%f465, %r103;
	ex2.approx.ftz.f32 	%f466, %f464;
	mul.f32 	%f467, %f466, %f465;
	add.f32 	%f468, %f456, %f467;
	sub.f32 	%f469, %f643, %f202;
	fma.rn.f32 	%f470, %f469, 0f3BBB989D, 0f3F000000;
	cvt.sat.f32.f32 	%f471, %f470;
	fma.rm.f32 	%f472, %f471, %f207, %f206;
	add.f32 	%f473, %f472, 0fCB40007F;
	neg.f32 	%f474, %f473;
	fma.rn.f32 	%f475, %f469, 0f3FB8AA3B, %f474;
	fma.rn.f32 	%f476, %f469, 0f32A57060, %f475;
	mov.b32 	%r104, %f472;
	shl.b32 	%r105, %r104, 23;
	mov.b32 	%f477, %r105;
	ex2.approx.ftz.f32 	%f478, %f476;
	mul.f32 	%f479, %f478, %f477;
	add.f32 	%f480, %f468, %f479;
	sub.f32 	%f481, %f645, %f202;
	fma.rn.f32 	%f482, %f481, 0f3BBB989D, 0f3F000000;
	cvt.sat.f32.f32 	%f483, %f482;
	fma.rm.f32 	%f484, %f483, %f207, %f206;
	add.f32 	%f485, %f484, 0fCB40007F;
	neg.f32 	%f486, %f485;
	fma.rn.f32 	%f487, %f481, 0f3FB8AA3B, %f486;
	fma.rn.f32 	%f488, %f481, 0f32A57060, %f487;
	mov.b32 	%r106, %f484;
	shl.b32 	%r107, %r106, 23;
	mov.b32 	%f489, %r107;
	ex2.approx.ftz.f32 	%f490, %f488;
	mul.f32 	%f491, %f490, %f489;
	add.f32 	%f492, %f480, %f491;
	sub.f32 	%f493, %f647, %f202;
	fma.rn.f32 	%f494, %f493, 0f3BBB989D, 0f3F000000;
	cvt.sat.f32.f32 	%f495, %f494;
	fma.rm.f32 	%f496, %f495, %f207, %f206;
	add.f32 	%f497, %f496, 0fCB40007F;
	neg.f32 	%f498, %f497;
	fma.rn.f32 	%f499, %f493, 0f3FB8AA3B, %f498;
	fma.rn.f32 	%f500, %f493, 0f32A57060, %f499;
	mov.b32 	%r108, %f496;
	shl.b32 	%r109, %r108, 23;
	mov.b32 	%f501, %r109;
	ex2.approx.ftz.f32 	%f502, %f500;
	mul.f32 	%f503, %f502, %f501;
	add.f32 	%f504, %f492, %f503;
	sub.f32 	%f505, %f649, %f202;
	fma.rn.f32 	%f506, %f505, 0f3BBB989D, 0f3F000000;
	cvt.sat.f32.f32 	%f507, %f506;
	fma.rm.f32 	%f508, %f507, %f207, %f206;
	add.f32 	%f509, %f508, 0fCB40007F;
	neg.f32 	%f510, %f509;
	fma.rn.f32 	%f511, %f505, 0f3FB8AA3B, %f510;
	fma.rn.f32 	%f512, %f505, 0f32A57060, %f511;
	mov.b32 	%r110, %f508;
	shl.b32 	%r111, %r110, 23;
	mov.b32 	%f513, %r111;
	ex2.approx.ftz.f32 	%f514, %f512;
	mul.f32 	%f515, %f514, %f513;
	add.f32 	%f516, %f504, %f515;
	sub.f32 	%f517, %f651, %f202;
	fma.rn.f32 	%f518, %f517, 0f3BBB989D, 0f3F000000;
	cvt.sat.f32.f32 	%f519, %f518;
	fma.rm.f32 	%f520, %f519, %f207, %f206;
	add.f32 	%f521, %f520, 0fCB40007F;
	neg.f32 	%f522, %f521;
	fma.rn.f32 	%f523, %f517, 0f3FB8AA3B, %f522;
	fma.rn.f32 	%f524, %f517, 0f32A57060, %f523;
	mov.b32 	%r112, %f520;
	shl.b32 	%r113, %r112, 23;
	mov.b32 	%f525, %r113;
	ex2.approx.ftz.f32 	%f526, %f524;
	mul.f32 	%f527, %f526, %f525;
	add.f32 	%f528, %f516, %f527;
	sub.f32 	%f529, %f653, %f202;
	fma.rn.f32 	%f530, %f529, 0f3BBB989D, 0f3F000000;
	cvt.sat.f32.f32 	%f531, %f530;
	fma.rm.f32 	%f532, %f531, %f207, %f206;
	add.f32 	%f533, %f532, 0fCB40007F;
	neg.f32 	%f534, %f533;
	fma.rn.f32 	%f535, %f529, 0f3FB8AA3B, %f534;
	fma.rn.f32 	%f536, %f529, 0f32A57060, %f535;
	mov.b32 	%r114, %f532;
	shl.b32 	%r115, %r114, 23;
	mov.b32 	%f537, %r115;
	ex2.approx.ftz.f32 	%f538, %f536;
	mul.f32 	%f539, %f538, %f537;
	add.f32 	%f540, %f528, %f539;
	sub.f32 	%f541, %f655, %f202;
	fma.rn.f32 	%f542, %f541, 0f3BBB989D, 0f3F000000;
	cvt.sat.f32.f32 	%f543, %f542;
	fma.rm.f32 	%f544, %f543, %f207, %f206;
	add.f32 	%f545, %f544, 0fCB40007F;
	neg.f32 	%f546, %f545;
	fma.rn.f32 	%f547, %f541, 0f3FB8AA3B, %f546;
	fma.rn.f32 	%f548, %f541, 0f32A57060, %f547;
	mov.b32 	%r116, %f544;
	shl.b32 	%r117, %r116, 23;
	mov.b32 	%f549, %r117;
	ex2.approx.ftz.f32 	%f550, %f548;
	mul.f32 	%f551, %f550, %f549;
	add.f32 	%f552, %f540, %f551;
	sub.f32 	%f553, %f657, %f202;
	fma.rn.f32 	%f554, %f553, 0f3BBB989D, 0f3F000000;
	cvt.sat.f32.f32 	%f555, %f554;
	fma.rm.f32 	%f556, %f555, %f207, %f206;
	add.f32 	%f557, %f556, 0fCB40007F;
	neg.f32 	%f558, %f557;
	fma.rn.f32 	%f559, %f553, 0f3FB8AA3B, %f558;
	fma.rn.f32 	%f560, %f553, 0f32A57060, %f559;
	mov.b32 	%r118, %f556;
	shl.b32 	%r119, %r118, 23;
	mov.b32 	%f561, %r119;
	ex2.approx.ftz.f32 	%f562, %f560;
	mul.f32 	%f563, %f562, %f561;
	add.f32 	%f564, %f552, %f563;
	sub.f32 	%f565, %f659, %f202;
	fma.rn.f32 	%f566, %f565, 0f3BBB989D, 0f3F000000;
	cvt.sat.f32.f32 	%f567, %f566;
	fma.rm.f32 	%f568, %f567, %f207, %f206;
	add.f32 	%f569, %f568, 0fCB40007F;
	neg.f32 	%f570, %f569;
	fma.rn.f32 	%f571, %f565, 0f3FB8AA3B, %f570;
	fma.rn.f32 	%f572, %f565, 0f32A57060, %f571;
	mov.b32 	%r120, %f568;
	shl.b32 	%r121, %r120, 23;
	mov.b32 	%f573, %r121;
	ex2.approx.ftz.f32 	%f574, %f572;
	mul.f32 	%f575, %f574, %f573;
	add.f32 	%f576, %f564, %f575;
	sub.f32 	%f577, %f661, %f202;
	fma.rn.f32 	%f578, %f577, 0f3BBB989D, 0f3F000000;
	cvt.sat.f32.f32 	%f579, %f578;
	fma.rm.f32 	%f580, %f579, %f207, %f206;
	add.f32 	%f581, %f580, 0fCB40007F;
	neg.f32 	%f582, %f581;
	fma.rn.f32 	%f583, %f577, 0f3FB8AA3B, %f582;
	fma.rn.f32 	%f584, %f577, 0f32A57060, %f583;
	mov.b32 	%r122, %f580;
	shl.b32 	%r123, %r122, 23;
	mov.b32 	%f585, %r123;
	ex2.approx.ftz.f32 	%f586, %f584;
	mul.f32 	%f587, %f586, %f585;
	add.f32 	%f588, %f576, %f587;
	mov.b32 	%r124, %f588;
	shfl.sync.bfly.b32	%r125|%p41, %r124, 16, 31, -1;
	mov.b32 	%f589, %r125;
	add.f32 	%f590, %f588, %f589;
	mov.b32 	%r126, %f590;
	shfl.sync.bfly.b32	%r127|%p42, %r126, 8, 31, -1;
	mov.b32 	%f591, %r127;
	add.f32 	%f592, %f590, %f591;
	mov.b32 	%r128, %f592;
	shfl.sync.bfly.b32	%r129|%p43, %r128, 4, 31, -1;
	mov.b32 	%f593, %r129;
	add.f32 	%f594, %f592, %f593;
	mov.b32 	%r130, %f594;
	shfl.sync.bfly.b32	%r131|%p44, %r130, 2, 31, -1;
	mov.b32 	%f595, %r131;
	add.f32 	%f596, %f594, %f595;
	mov.b32 	%r132, %f596;
	shfl.sync.bfly.b32	%r133|%p45, %r132, 1, 31, -1;
	mov.b32 	%f597, %r133;
	add.f32 	%f598, %f596, %f597;
	div.rn.f32 	%f129, %f215, %f598;
	div.rn.f32 	%f130, %f227, %f598;
	div.rn.f32 	%f131, %f239, %f598;
	div.rn.f32 	%f132, %f251, %f598;
	div.rn.f32 	%f133, %f263, %f598;
	div.rn.f32 	%f134, %f275, %f598;
	div.rn.f32 	%f135, %f287, %f598;
	div.rn.f32 	%f136, %f299, %f598;
	div.rn.f32 	%f137, %f311, %f598;
	div.rn.f32 	%f138, %f323, %f598;
	div.rn.f32 	%f139, %f335, %f598;
	div.rn.f32 	%f140, %f347, %f598;
	div.rn.f32 	%f141, %f359, %f598;
	div.rn.f32 	%f142, %f371, %f598;
	div.rn.f32 	%f143, %f383, %f598;
	div.rn.f32 	%f144, %f395, %f598;
	div.rn.f32 	%f145, %f407, %f598;
	div.rn.f32 	%f146, %f419, %f598;
	div.rn.f32 	%f147, %f431, %f598;
	div.rn.f32 	%f148, %f443, %f598;
	div.rn.f32 	%f149, %f455, %f598;
	div.rn.f32 	%f150, %f467, %f598;
	div.rn.f32 	%f151, %f479, %f598;
	div.rn.f32 	%f152, %f491, %f598;
	div.rn.f32 	%f153, %f503, %f598;
	div.rn.f32 	%f154, %f515, %f598;
	div.rn.f32 	%f155, %f527, %f598;
	div.rn.f32 	%f156, %f539, %f598;
	div.rn.f32 	%f157, %f551, %f598;
	div.rn.f32 	%f158, %f563, %f598;
	div.rn.f32 	%f159, %f575, %f598;
	div.rn.f32 	%f160, %f587, %f598;
	@%p35 bra 	$L__BB0_70;
	mul.wide.s32 	%rd19, %r136, 4;
	add.s64 	%rd20, %rd2, %rd19;
	st.global.f32 	[%rd20], %f129;
$L__BB0_70:
	add.s32 	%r134, %r3, 32;
	setp.ge.s32 	%p46, %r134, %r43;
	add.s64 	%rd5, %rd2, %rd18;
	@%p46 bra 	$L__BB0_72;
	st.global.f32 	[%rd5+128], %f130;
$L__BB0_72:
	setp.ge.s32 	%p47, %r4, %r43;
	@%p47 bra 	$L__BB0_74;
	st.global.f32 	[%rd5+256], %f131;
$L__BB0_74:
	setp.ge.s32 	%p48, %r5, %r43;
	@%p48 bra 	$L__BB0_76;
	st.global.f32 	[%rd5+384], %f132;
$L__BB0_76:
	setp.ge.s32 	%p49, %r6, %r43;
	@%p49 bra 	$L__BB0_78;
	st.global.f32 	[%rd5+512], %f133;
$L__BB0_78:
	setp.ge.s32 	%p50, %r7, %r43;
	@%p50 bra 	$L__BB0_80;
	st.global.f32 	[%rd5+640], %f134;
$L__BB0_80:
	add.s32 	%r135, %r3, 192;
	setp.ge.s32 	%p51, %r135, %r43;
	@%p51 bra 	$L__BB0_82;
	st.global.f32 	[%rd5+768], %f135;
$L__BB0_82:
	setp.ge.s32 	%p52, %r8, %r43;
	@%p52 bra 	$L__BB0_84;
	st.global.f32 	[%rd5+896], %f136;
$L__BB0_84:
	setp.ge.s32 	%p53, %r9, %r43;
	@%p53 bra 	$L__BB0_86;
	st.global.f32 	[%rd5+1024], %f137;
$L__BB0_86:
	setp.ge.s32 	%p54, %r10, %r43;
	@%p54 bra 	$L__BB0_88;
	st.global.f32 	[%rd5+1152], %f138;
$L__BB0_88:
	setp.ge.s32 	%p55, %r11, %r43;
	@%p55 bra 	$L__BB0_90;
	st.global.f32 	[%rd5+1280], %f139;
$L__BB0_90:
	setp.ge.s32 	%p56, %r12, %r43;
	@%p56 bra 	$L__BB0_92;
	st.global.f32 	[%rd5+1408], %f140;
$L__BB0_92:
	setp.ge.s32 	%p57, %r13, %r43;
	@%p57 bra 	$L__BB0_94;
	st.global.f32 	[%rd5+1536], %f141;
$L__BB0_94:
	setp.ge.s32 	%p58, %r14, %r43;
	@%p58 bra 	$L__BB0_96;
	st.global.f32 	[%rd5+1664], %f142;
$L__BB0_96:
	setp.ge.s32 	%p59, %r15, %r43;
	@%p59 bra 	$L__BB0_98;
	st.global.f32 	[%rd5+1792], %f143;
$L__BB0_98:
	setp.ge.s32 	%p60, %r16, %r43;
	@%p60 bra 	$L__BB0_100;
	st.global.f32 	[%rd5+1920], %f144;
$L__BB0_100:
	setp.ge.s32 	%p61, %r17, %r43;
	@%p61 bra 	$L__BB0_102;
	st.global.f32 	[%rd5+2048], %f145;
$L__BB0_102:
	setp.ge.s32 	%p62, %r18, %r43;
	@%p62 bra 	$L__BB0_104;
	st.global.f32 	[%rd5+2176], %f146;
$L__BB0_104:
	setp.ge.s32 	%p63, %r19, %r43;
	@%p63 bra 	$L__BB0_106;
	st.global.f32 	[%rd5+2304], %f147;
$L__BB0_106:
	setp.ge.s32 	%p64, %r20, %r43;
	@%p64 bra 	$L__BB0_108;
	st.global.f32 	[%rd5+2432], %f148;
$L__BB0_108:
	setp.ge.s32 	%p65, %r21, %r43;
	@%p65 bra 	$L__BB0_110;
	st.global.f32 	[%rd5+2560], %f149;
$L__BB0_110:
	setp.ge.s32 	%p66, %r22, %r43;
	@%p66 bra 	$L__BB0_112;
	st.global.f32 	[%rd5+2688], %f150;
$L__BB0_112:
	setp.ge.s32 	%p67, %r23, %r43;
	@%p67 bra 	$L__BB0_114;
	st.global.f32 	[%rd5+2816], %f151;
$L__BB0_114:
	setp.ge.s32 	%p68, %r24, %r43;
	@%p68 bra 	$L__BB0_116;
	st.global.f32 	[%rd5+2944], %f152;
$L__BB0_116:
	setp.ge.s32 	%p69, %r25, %r43;
	@%p69 bra 	$L__BB0_118;
	st.global.f32 	[%rd5+3072], %f153;
$L__BB0_118:
	setp.ge.s32 	%p70, %r26, %r43;
	@%p70 bra 	$L__BB0_120;
	st.global.f32 	[%rd5+3200], %f154;
$L__BB0_120:
	setp.ge.s32 	%p71, %r27, %r43;
	@%p71 bra 	$L__BB0_122;
	st.global.f32 	[%rd5+3328], %f155;
$L__BB0_122:
	setp.ge.s32 	%p72, %r28, %r43;
	@%p72 bra 	$L__BB0_124;
	st.global.f32 	[%rd5+3456], %f156;
$L__BB0_124:
	setp.ge.s32 	%p73, %r29, %r43;
	@%p73 bra 	$L__BB0_126;
	st.global.f32 	[%rd5+3584], %f157;
$L__BB0_126:
	setp.ge.s32 	%p74, %r30, %r43;
	@%p74 bra 	$L__BB0_128;
	st.global.f32 	[%rd5+3712], %f158;
$L__BB0_128:
	setp.ge.s32 	%p75, %r31, %r43;
	@%p75 bra 	$L__BB0_130;
	st.global.f32 	[%rd5+3840], %f159;
$L__BB0_130:
	setp.ge.s32 	%p76, %r32, %r43;
	@%p76 bra 	$L__BB0_132;
	st.global.f32 	[%rd5+3968], %f160;
$L__BB0_132:
	add.s32 	%r138, %r138, %r2;
	add.s32 	%r137, %r137, %r34;
	add.s32 	%r136, %r136, %r34;
	setp.lt.s32 	%p77, %r138, %r42;
	@%p77 bra 	$L__BB0_4;
$L__BB0_133:
	ret;

}


// ===== COMPILED SASS (sm_100) =====

	.target	sm_100

	.elftype	@"ET_EXEC"


//--------------------- .note.nv.tkinfo           --------------------------
	.section	.note.nv.tkinfo,"",@"SHT_NOTE"
	.sectionflags	@"SHF_NOTE_NV_TKINFO"
	.tkinfo
        /*0018*/ 	.word	0x00000002
        /*0030*/ 	.string	""
        /*0030*/ 	.string	"ptxas"
        /*0030*/ 	.string	"Cuda compilation tools, release 13.0, V13.0.88"
        /*0030*/ 	.string	"Build cuda_13.0.r13.0/compiler.36424714_0"
        /*0030*/ 	.string	"-arch sm_100 -m 64 "



//--------------------- .note.nv.cuinfo           --------------------------
	.section	.note.nv.cuinfo,"",@"SHT_NOTE"
	.sectionflags	@"SHF_NOTE_NV_CUINFO"
        /*0018*/ 	.short	0x0002
        /*001a*/ 	.short	0x0064
        /*001c*/ 	.short	0x0082
	.zero		2


//--------------------- .nv.info                  --------------------------
	.section	.nv.info,"",@"SHT_CUDA_INFO"
	.align	4


	//----- nvinfo : EIATTR_REGCOUNT
	.align		4
        /*0000*/ 	.byte	0x04, 0x2f
        /*0002*/ 	.short	(.L_4 - .L_3)
	.align		4
.L_3:
        /*0004*/ 	.word	index@(_Z11WarpSoftmaxILi1ELi32ELi32ELi1EEvPKfPfii)
        /*0008*/ 	.word	0x0000007a


	//----- nvinfo : EIATTR_FRAME_SIZE
	.align		4
.L_4:
        /*000c*/ 	.byte	0x04, 0x11
        /*000e*/ 	.short	(.L_6 - .L_5)
	.align		4
.L_5:
        /*0010*/ 	.word	index@($__internal_0_$__cuda_sm3x_div_rn_noftz_f32_slowpath)
        /*0014*/ 	.word	0x00000000


	//----- nvinfo : EIATTR_FRAME_SIZE
	.align		4
.L_6:
        /*0018*/ 	.byte	0x04, 0x11
        /*001a*/ 	.short	(.L_8 - .L_7)
	.align		4
.L_7:
        /*001c*/ 	.word	index@(_Z11WarpSoftmaxILi1ELi32ELi32ELi1EEvPKfPfii)
        /*0020*/ 	.word	0x00000000


	//----- nvinfo : EIATTR_MIN_STACK_SIZE
	.align		4
.L_8:
        /*0024*/ 	.byte	0x04, 0x12
        /*0026*/ 	.short	(.L_10 - .L_9)
	.align		4
.L_9:
        /*0028*/ 	.word	index@(_Z11WarpSoftmaxILi1ELi32ELi32ELi1EEvPKfPfii)
        /*002c*/ 	.word	0x00000000
.L_10:


//--------------------- .nv.compat                --------------------------
	.section	.nv.compat,"",@"SHT_CUDA_COMPAT_INFO"
	.align	4
        /*0000*/ 	.byte	0x02, 0x09, 0x00, 0x00, 0x02, 0x02, 0x01, 0x00, 0x02, 0x05, 0x05, 0x00, 0x03, 0x07, 0x01, 0x01
        /*0010*/ 	.byte	0x02, 0x03, 0x00, 0x00, 0x02, 0x06, 0x01, 0x00, 0x04, 0x0b, 0x08, 0x00, 0x01, 0x00, 0x00, 0x00
        /*0020*/ 	.byte	0x00, 0x00, 0x00, 0x00


//--------------------- .nv.info._Z11WarpSoftmaxILi1ELi32ELi32ELi1EEvPKfPfii --------------------------
	.section	.nv.info._Z11WarpSoftmaxILi1ELi32ELi32ELi1EEvPKfPfii,"",@"SHT_CUDA_INFO"
	.sectionflags	@""
	.align	4


	//----- nvinfo : EIATTR_CUDA_API_VERSION
	.align		4
        /*0000*/ 	.byte	0x04, 0x37
        /*0002*/ 	.short	(.L_12 - .L_11)
.L_11:
        /*0004*/ 	.word	0x00000082


	//----- nvinfo : EIATTR_KPARAM_INFO
	.align		4
.L_12:
        /*0008*/ 	.byte	0x04, 0x17
        /*000a*/ 	.short	(.L_14 - .L_13)
.L_13:
        /*000c*/ 	.word	0x00000000
        /*0010*/ 	.short	0x0003
        /*0012*/ 	.short	0x0014
        /*0014*/ 	.byte	0x00, 0xf0, 0x11, 0x00


	//----- nvinfo : EIATTR_KPARAM_INFO
	.align		4
.L_14:
        /*0018*/ 	.byte	0x04, 0x17
        /*001a*/ 	.short	(.L_16 - .L_15)
.L_15:
        /*001c*/ 	.word	0x00000000
        /*0020*/ 	.short	0x0002
        /*0022*/ 	.short	0x0010
        /*0024*/ 	.byte	0x00, 0xf0, 0x11, 0x00


	//----- nvinfo : EIATTR_KPARAM_INFO
	.align		4
.L_16:
        /*0028*/ 	.byte	0x04, 0x17
        /*002a*/ 	.short	(.L_18 - .L_17)
.L_17:
        /*002c*/ 	.word	0x00000000
        /*0030*/ 	.short	0x0001
        /*0032*/ 	.short	0x0008
        /*0034*/ 	.byte	0x00, 0xf5, 0x21, 0x00


	//----- nvinfo : EIATTR_KPARAM_INFO
	.align		4
.L_18:
        /*0038*/ 	.byte	0x04, 0x17
        /*003a*/ 	.short	(.L_20 - .L_19)
.L_19:
        /*003c*/ 	.word	0x00000000
        /*0040*/ 	.short	0x0000
        /*0042*/ 	.short	0x0000
        /*0044*/ 	.byte	0x00, 0xf5, 0x21, 0x00


	//----- nvinfo : EIATTR_SPARSE_MMA_MASK
	.align		4
.L_20:
        /*0048*/ 	.byte	0x03, 0x50
        /*004a*/ 	.short	0x0000


	//----- nvinfo : EIATTR_MAXREG_COUNT
	.align		4
        /*004c*/ 	.byte	0x03, 0x1b
        /*004e*/ 	.short	0x00ff


	//----- nvinfo : EIATTR_EXTERNS
	.align		4
        /*0050*/ 	.byte	0x04, 0x0f
        /*0052*/ 	.short	(.L_22 - .L_21)


	//   ....[0]....
	.align		4
.L_21:
        /*0054*/ 	.word	index@(__assertfail)


	//----- nvinfo : EIATTR_MERCURY_ISA_VERSION
	.align		4
.L_22:
        /*0058*/ 	.byte	0x03, 0x5f
        /*005a*/ 	.short	0x0101


	//----- nvinfo : EIATTR_COOP_GROUP_MASK_REGIDS
	.align		4
        /*005c*/ 	.byte	0x04, 0x29
        /*005e*/ 	.short	(.L_24 - .L_23)


	//   ....[0]....
.L_23:
        /*0060*/ 	.word	0xffffffff


	//   ....[1]....
        /*0064*/ 	.word	0xffffffff


	//   ....[2]....
        /*0068*/ 	.word	0xffffffff


	//   ....[3]....
        /*006c*/ 	.word	0xffffffff


	//   ....[4]....
        /*0070*/ 	.word	0xffffffff


	//   ....[5]....
        /*0074*/ 	.word	0xffffffff


	//   ....[6]....
        /*0078*/ 	.word	0xffffffff


	//   ....[7]....
        /*007c*/ 	.word	0xffffffff


	//   ....[8]....
        /*0080*/ 	.word	0xffffffff


	//   ....[9]....
        /*0084*/ 	.word	0xffffffff


	//   ....[10]....
        /*0088*/ 	.word	0x0500000f


	//   ....[11]....
        /*008c*/ 	.word	0x0500000f


	//   ....[12]....
        /*0090*/ 	.word	0x0500000f


	//   ....[13]....
        /*0094*/ 	.word	0x0500000f


	//   ....[14]....
        /*0098*/ 	.word	0x0500000f


	//   ....[15]....
        /*009c*/ 	.word	0x0500000f


	//   ....[16]....
        /*00a0*/ 	.word	0x0500000f


	//   ....[17]....
        /*00a4*/ 	.word	0x0500000f


	//   ....[18]....
        /*00a8*/ 	.word	0x0500000f


	//   ....[19]....
        /*00ac*/ 	.word	0x0500000f


	//----- nvinfo : EIATTR_COOP_GROUP_INSTR_OFFSETS
	.align		4
.L_24:
        /*00b0*/ 	.byte	0x04, 0x28
        /*00b2*/ 	.short	(.L_26 - .L_25)


	//   ....[0]....
.L_25:
        /*00b4*/ 	.word	0x00001120


	//   ....[1]....
        /*00b8*/ 	.word	0x00001160


	//   ....[2]....
        /*00bc*/ 	.word	0x00001180


	//   ....[3]....
        /*00c0*/ 	.word	0x000011a0


	//   ....[4]....
        /*00c4*/ 	.word	0x000011c0


	//   ....[5]....
        /*00c8*/ 	.word	0x000025e0


	//   ....[6]....
        /*00cc*/ 	.word	0x00002600


	//   ....[7]....
        /*00d0*/ 	.word	0x00002620


	//   ....[8]....
        /*00d4*/ 	.word	0x00002640


	//   ....[9]....
        /*00d8*/ 	.word	0x00002660


	//   ....[10]....
        /*00dc*/ 	.word	0x00004d50


	//   ....[11]....
        /*00e0*/ 	.word	0x00004dd0


	//   ....[12]....
        /*00e4*/ 	.word	0x00004e30


	//   ....[13]....
        /*00e8*/ 	.word	0x00004e90


	//   ....[14]....
        /*00ec*/ 	.word	0x00004ef0


	//   ....[15]....
        /*00f0*/ 	.word	0x00006380


	//   ....[16]....
        /*00f4*/ 	.word	0x000063e0


	//   ....[17]....
        /*00f8*/ 	.word	0x00006440


	//   ....[18]....
        /*00fc*/ 	.word	0x000064a0


	//   ....[19]....
        /*0100*/ 	.word	0x00006500


	//----- nvinfo : EIATTR_VRC_CTA_INIT_COUNT
	.align		4
.L_26:
        /*0104*/ 	.byte	0x02, 0x4a
	.zero		1
	.zero		1


	//----- nvinfo : EIATTR_SYSCALL_OFFSETS
	.align		4
        /*0108*/ 	.byte	0x04, 0x46
        /*010a*/ 	.short	(.L_28 - .L_27)


	//   ....[0]....
.L_27:
        /*010c*/ 	.word	0x00000170


	//----- nvinfo : EIATTR_EXIT_INSTR_OFFSETS
	.align		4
.L_28:
        /*0110*/ 	.byte	0x04, 0x1c
        /*0112*/ 	.short	(.L_30 - .L_29)


	//   ....[0]....
.L_29:
        /*0114*/ 	.word	0x00000200


	//   ....[1]....
        /*0118*/ 	.word	0x00004cf0


	//----- nvinfo : EIATTR_CRS_STACK_SIZE
	.align		4
.L_30:
        /*011c*/ 	.byte	0x04, 0x1e
        /*011e*/ 	.short	(.L_32 - .L_31)
.L_31:
        /*0120*/ 	.word	0x00000000


	//----- nvinfo : EIATTR_CBANK_PARAM_SIZE
	.align		4
.L_32:
        /*0124*/ 	.byte	0x03, 0x19
        /*0126*/ 	.short	0x0018


	//----- nvinfo : EIATTR_PARAM_CBANK
	.align		4
        /*0128*/ 	.byte	0x04, 0x0a
        /*012a*/ 	.short	(.L_34 - .L_33)
	.align		4
.L_33:
        /*012c*/ 	.word	index@(.nv.constant0._Z11WarpSoftmaxILi1ELi32ELi32ELi1EEvPKfPfii)
        /*0130*/ 	.short	0x0380
        /*0132*/ 	.short	0x0018


	//----- nvinfo : EIATTR_SW_WAR
	.align		4
.L_34:
        /*0134*/ 	.byte	0x04, 0x36
        /*0136*/ 	.short	(.L_36 - .L_35)
.L_35:
        /*0138*/ 	.word	0x00000008
.L_36:


//--------------------- .nv.callgraph             --------------------------
	.section	.nv.callgraph,"",@"SHT_CUDA_CALLGRAPH"
	.align	4
	.sectionentsize	8
	.align		4
        /*0000*/ 	.word	0x00000000
	.align		4
        /*0004*/ 	.word	0xffffffff
	.align		4
        /*0008*/ 	.word	index@(_Z11WarpSoftmaxILi1ELi32ELi32ELi1EEvPKfPfii)
	.align		4
        /*000c*/ 	.word	index@(__assertfail)
	.align		4
        /*0010*/ 	.word	0x00000000
	.align		4
        /*0014*/ 	.word	0xfffffffe
	.align		4
        /*0018*/ 	.word	0x00000000
	.align		4
        /*001c*/ 	.word	0xfffffffd
	.align		4
        /*0020*/ 	.word	0x00000000
	.align		4
        /*0024*/ 	.word	0xfffffffc


//--------------------- .nv.constant4             --------------------------
	.section	.nv.constant4,"a",@progbits
	.align	8
	.align		8
.nv.constant4:
        /*0000*/ 	.dword	__assertfail
	.align		8
        /*0008*/ 	.dword	__unnamed_1
	.align		8
        /*0010*/ 	.dword	$str
	.align		8
        /*0018*/ 	.dword	$str$1


//--------------------- .text._Z11WarpSoftmaxILi1ELi32ELi32ELi1EEvPKfPfii --------------------------
	.section	.text._Z11WarpSoftmaxILi1ELi32ELi32ELi1EEvPKfPfii,"ax",@progbits
	.align	128
        .global         _Z11WarpSoftmaxILi1ELi32ELi32ELi1EEvPKfPfii
        .type           _Z11WarpSoftmaxILi1ELi32ELi32ELi1EEvPKfPfii,@function
        .size           _Z11WarpSoftmaxILi1ELi32ELi32ELi1EEvPKfPfii,(.L_x_91 - _Z11WarpSoftmaxILi1ELi32ELi32ELi1EEvPKfPfii)
        .other          _Z11WarpSoftmaxILi1ELi32ELi32ELi1EEvPKfPfii,@"STO_CUDA_ENTRY STV_DEFAULT"
_Z11WarpSoftmaxILi1ELi32ELi32ELi1EEvPKfPfii:
.text._Z11WarpSoftmaxILi1ELi32ELi32ELi1EEvPKfPfii:
[----:B------:R-:W0:Y:S01]  /*0000*/  LDC R1, c[0x0][0x37c] ;  /* 0x0000df00ff017b82 */ /* 0x000e220000000800 */
[----:B------:R-:W1:Y:S01]  /*0010*/  LDCU UR4, c[0x0][0x394] ;  /* 0x00007280ff0477ac */ /* 0x000e620008000800 */
[----:B------:R-:W2:Y:S01]  /*0020*/  LDCU UR42, c[0x0][0x394] ;  /* 0x00007280ff2a77ac */ /* 0x000ea20008000800 */
[----:B------:R-:W3:Y:S01]  /*0030*/  LDCU.64 UR36, c[0x0][0x390] ;  /* 0x00007200ff2477ac */ /* 0x000ee20008000a00 */
[----:B------:R-:W4:Y:S01]  /*0040*/  LDCU.64 UR38, c[0x0][0x380] ;  /* 0x00007000ff2677ac */ /* 0x000f220008000a00 */
[----:B------:R-:W0:Y:S01]  /*0050*/  LDCU.64 UR40, c[0x0][0x388] ;  /* 0x00007100ff2877ac */ /* 0x000e220008000a00 */
[----:B-1----:R-:W-:-:S09]  /*0060*/  UISETP.GE.AND UP0, UPT, UR4, 0x401, UPT ;  /* 0x000004010400788c */ /* 0x002fd2000bf06270 */
[----:B--234-:R-:W-:Y:S05]  /*0070*/  BRA.U !UP0, `(.L_x_0) ;  /* 0x0000000108407547 */ /* 0x01cfea000b800000 */
[----:B------:R-:W-:Y:S01]  /*0080*/  MOV R0, 0x0 ;  /* 0x0000000000007802 */ /* 0x000fe20000000f00 */
[----:B------:R-:W1:Y:S01]  /*0090*/  LDCU.64 UR4, c[0x4][0x10] ;  /* 0x01000200ff0477ac */ /* 0x000e620008000a00 */
[----:B------:R-:W-:Y:S01]  /*00a0*/  HFMA2 R8, -RZ, RZ, 0, 6.735324859619140625e-06 ;  /* 0x00000071ff087431 */ /* 0x000fe200000001ff */
[----:B------:R-:W-:Y:S01]  /*00b0*/  MOV R12, 0x1 ;  /* 0x00000001000c7802 */ /* 0x000fe20000000f00 */
[----:B------:R2:W3:Y:S01]  /*00c0*/  LDC.64 R2, c[0x4][R0] ;  /* 0x0100000000027b82 */ /* 0x0004e20000000a00 */
[----:B------:R-:W4:Y:S01]  /*00d0*/  LDCU.64 UR6, c[0x4][0x18] ;  /* 0x01000300ff0677ac */ /* 0x000f220008000a00 */
[----:B------:R-:W-:Y:S01]  /*00e0*/  HFMA2 R13, -RZ, RZ, 0, 0 ;  /* 0x00000000ff0d7431 */ /* 0x000fe200000001ff */
[----:B------:R-:W5:Y:S01]  /*00f0*/  LDCU.64 UR8, c[0x4][0x8] ;  /* 0x01000100ff0877ac */ /* 0x000f620008000a00 */
[----:B-1----:R-:W-:Y:S02]  /*0100*/  MOV R4, UR4 ;  /* 0x0000000400047c02 */ /* 0x002fe40008000f00 */
[----:B------:R-:W-:-:S02]  /*0110*/  MOV R5, UR5 ;  /* 0x0000000500057c02 */ /* 0x000fc40008000f00 */
[----:B----4-:R-:W-:Y:S02]  /*0120*/  MOV R6, UR6 ;  /* 0x0000000600067c02 */ /* 0x010fe40008000f00 */
[----:B------:R-:W-:Y:S02]  /*0130*/  MOV R7, UR7 ;  /* 0x0000000700077c02 */ /* 0x000fe40008000f00 */
[----:B-----5:R-:W-:Y:S02]  /*0140*/  MOV R10, UR8 ;  /* 0x00000008000a7c02 */ /* 0x020fe40008000f00 */
[----:B--2---:R-:W-:-:S07]  /*0150*/  MOV R11, UR9 ;  /* 0x00000009000b7c02 */ /* 0x004fce0008000f00 */
[----:B------:R-:W-:-:S07]  /*0160*/  LEPC R20, `(.L_x_0) ;  /* 0x000000001014794e */ /* 0x000fce0000000000 */
[----:B0--3--:R-:W-:Y:S05]  /*0170*/  CALL.ABS.NOINC R2 ;  /* 0x0000000002007343 */ /* 0x009fea0003c00000 */
.L_x_0:
[----:B------:R-:W1:Y:S01]  /*0180*/  S2R R47, SR_TID.Y ;  /* 0x00000000002f7919 */ /* 0x000e620000002200 */
[----:B------:R-:W1:Y:S01]  /*0190*/  S2UR UR4, SR_CTAID.Y ;  /* 0x00000000000479c3 */ /* 0x000e620000002600 */
[----:B------:R-:W2:Y:S07]  /*01a0*/  LDCU UR6, c[0x0][0x390] ;  /* 0x00007200ff0677ac */ /* 0x000eae0008000800 */
[----:B------:R-:W1:Y:S01]  /*01b0*/  LDC R44, c[0x0][0x364] ;  /* 0x0000d900ff2c7b82 */ /* 0x000e620000000800 */
[----:B------:R-:W3:Y:S01]  /*01c0*/  LDCU UR5, c[0x0][0x374] ;  /* 0x00006e80ff0577ac */ /* 0x000ee20008000800 */
[----:B-1----:R-:W-:-:S02]  /*01d0*/  IMAD R47, R44, UR4, R47 ;  /* 0x000000042c2f7c24 */ /* 0x002fc4000f8e022f */
[----:B---3--:R-:W-:-:S03]  /*01e0*/  IMAD R44, R44, UR5, RZ ;  /* 0x000000052c2c7c24 */ /* 0x008fc6000f8e02ff */
[----:B--2---:R-:W-:-:S13]  /*01f0*/  ISETP.GE.AND P0, PT, R47, UR6, PT ;  /* 0x000000062f007c0c */ /* 0x004fda000bf06270 */
[----:B0-----:R-:W-:Y:S05]  /*0200*/  @P0 EXIT ;  /* 0x000000000000094d */ /* 0x001fea0003800000 */
[----:B------:R-:W0:Y:S01]  /*0210*/  S2R R45, SR_TID.X ;  /* 0x00000000002d7919 */ /* 0x000e220000002100 */
[----:B------:R-:W1:Y:S01]  /*0220*/  LDCU UR4, c[0x0][0x394] ;  /* 0x00007280ff0477ac */ /* 0x000e620008000800 */
[----:B------:R-:W2:Y:S01]  /*0230*/  LDC.64 R42, c[0x0][0x358] ;  /* 0x0000d600ff2a7b82 */ /* 0x000ea20000000a00 */
[----:B-1----:R-:W-:Y:S01]  /*0240*/  IMAD R46, R47, UR4, RZ ;  /* 0x000000042f2e7c24 */ /* 0x002fe2000f8e02ff */
[C---:B0-----:R-:W-:Y:S02]  /*0250*/  IADD3 R51, PT, PT, R45.reuse, 0x40, RZ ;  /* 0x000000402d337810 */ /* 0x041fe40007ffe0ff */
[C---:B------:R-:W-:Y:S02]  /*0260*/  IADD3 R52, PT, PT, R45.reuse, 0x60, RZ ;  /* 0x000000602d347810 */ /* 0x040fe40007ffe0ff */
[C---:B------:R-:W-:Y:S02]  /*0270*/  IADD3 R53, PT, PT, R45.reuse, 0x80, RZ ;  /* 0x000000802d357810 */ /* 0x040fe40007ffe0ff */
[----:B------:R-:W-:-:S02]  /*0280*/  IADD3 R54, PT, PT, R45, 0xa0, RZ ;  /* 0x000000a02d367810 */ /* 0x000fc40007ffe0ff */
[C---:B------:R-:W-:Y:S02]  /*0290*/  IADD3 R55, PT, PT, R45.reuse, 0xe0, RZ ;  /* 0x000000e02d377810 */ /* 0x040fe40007ffe0ff */
[C---:B------:R-:W-:Y:S02]  /*02a0*/  IADD3 R56, PT, PT, R45.reuse, 0x100, RZ ;  /* 0x000001002d387810 */ /* 0x040fe40007ffe0ff */
[C---:B------:R-:W-:Y:S02]  /*02b0*/  IADD3 R57, PT, PT, R45.reuse, 0x120, RZ ;  /* 0x000001202d397810 */ /* 0x040fe40007ffe0ff */
        /* <DEDUP_REMOVED lines=21> */
[----:B------:R-:W-:Y:S02]  /*0410*/  IADD3 R79, PT, PT, R45, 0x3e0, RZ ;  /* 0x000003e02d4f7810 */ /* 0x000fe40007ffe0ff */
[----:B--2---:R-:W-:-:S07]  /*0420*/  IADD3 R49, PT, PT, R46, R45, RZ ;  /* 0x0000002d2e317210 */ /* 0x004fce0007ffe0ff */
.L_x_66:
[C---:B------:R-:W-:Y:S01]  /*0430*/  ISETP.GE.AND P1, PT, R45.reuse, UR37, PT ;  /* 0x000000252d007c0c */ /* 0x040fe2000bf26270 */
[----:B------:R-:W-:Y:S01]  /*0440*/  HFMA2 R8, -RZ, RZ, -32.65625, 4.5359134674072265625e-05 ;  /* 0xd01502f9ff087431 */ /* 0x000fe200000001ff */
[C---:B------:R-:W-:Y:S02]  /*0450*/  IADD3 R0, PT, PT, R45.reuse, 0x20, RZ ;  /* 0x000000202d007810 */ /* 0x040fe40007ffe0ff */
[----:B------:R-:W-:Y:S02]  /*0460*/  IADD3 R50, P0, PT, R45, R46, RZ ;  /* 0x0000002e2d327210 */ /* 0x000fe40007f1e0ff */
[----:B------:R-:W-:Y:S02]  /*0470*/  ISETP.GE.AND P3, PT, R0, UR37, PT ;  /* 0x0000002500007c0c */ /* 0x000fe4000bf66270 */
[----:B0-----:R-:W-:Y:S02]  /*0480*/  LEA.HI.X.SX32 R3, R46, RZ, 0x1, P0 ;  /* 0x000000ff2e037211 */ /* 0x001fe400000f0eff */
[----:B------:R-:W-:-:S02]  /*0490*/  SHF.L.U32 R48, R50, 0x2, RZ ;  /* 0x0000000232307819 */ /* 0x000fc400000006ff */
[----:B------:R-:W-:Y:S01]  /*04a0*/  MOV R6, 0xd01502f9 ;  /* 0xd01502f900067802 */ /* 0x000fe20000000f00 */
[----:B------:R-:W0:Y:S01]  /*04b0*/  @!P1 LDC.64 R4, c[0x0][0x380] ;  /* 0x0000e000ff049b82 */ /* 0x000e220000000a00 */
[----:B------:R-:W-:Y:S02]  /*04c0*/  @!P1 R2UR UR4, R42 ;  /* 0x000000002a0492ca */ /* 0x000fe400000e0000 */
[C---:B------:R-:W-:Y:S02]  /*04d0*/  @!P1 R2UR UR5, R43.reuse ;  /* 0x000000002b0592ca */ /* 0x040fe400000e0000 */
[----:B------:R-:W-:Y:S02]  /*04e0*/  SHF.L.U64.HI R50, R50, 0x2, R3 ;  /* 0x0000000232327819 */ /* 0x000fe40000010203 */
[----:B------:R-:W-:Y:S02]  /*04f0*/  @!P3 R2UR UR6, R42 ;  /* 0x000000002a06b2ca */ /* 0x000fe400000e0000 */
[----:B------:R-:W-:-:S02]  /*0500*/  @!P3 R2UR UR7, R43 ;  /* 0x000000002b07b2ca */ /* 0x000fc400000e0000 */
[----:B------:R-:W-:-:S04]  /*0510*/  IADD3 R2, P0, PT, R48, UR38, RZ ;  /* 0x0000002630027c10 */ /* 0x000fc8000ff1e0ff */
[----:B------:R-:W-:-:S07]  /*0520*/  IADD3.X R3, PT, PT, R50, UR39, RZ, P0, !PT ;  /* 0x0000002732037c10 */ /* 0x000fce00087fe4ff */
[----:B------:R-:W2:Y:S01]  /*0530*/  @!P3 LDG.E R8, desc[UR6][R2.64+0x80] ;  /* 0x000080060208b981 */ /* 0x000ea2000c1e1900 */
[----:B0-----:R-:W-:-:S05]  /*0540*/  @!P1 IMAD.WIDE R4, R49, 0x4, R4 ;  /* 0x0000000431049825 */ /* 0x001fca00078e0204 */
[----:B------:R0:W3:Y:S01]  /*0550*/  @!P1 LDG.E R6, desc[UR4][R4.64] ;  /* 0x0000000404069981 */ /* 0x0000e2000c1e1900 */
[----:B------:R-:W-:Y:S02]  /*0560*/  ISETP.GE.AND P2, PT, R51, UR37, PT ;  /* 0x0000002533007c0c */ /* 0x000fe4000bf46270 */
[----:B------:R-:W-:Y:S02]  /*0570*/  ISETP.GE.AND P4, PT, R52, UR37, PT ;  /* 0x0000002534007c0c */ /* 0x000fe4000bf86270 */
[----:B------:R-:W-:Y:S02]  /*0580*/  ISETP.GE.AND P5, PT, R53, UR37, PT ;  /* 0x0000002535007c0c */ /* 0x000fe4000bfa6270 */
[----:B------:R-:W-:Y:S02]  /*0590*/  ISETP.GE.AND P6, PT, R54, UR37, PT ;  /* 0x0000002536007c0c */ /* 0x000fe4000bfc6270 */
[----:B------:R-:W-:Y:S02]  /*05a0*/  IADD3 R0, PT, PT, R45, 0xc0, RZ ;  /* 0x000000c02d007810 */ /* 0x000fe40007ffe0ff */
[----:B------:R-:W-:-:S03]  /*05b0*/  MOV R13, 0xd01502f9 ;  /* 0xd01502f9000d7802 */ /* 0x000fc60000000f00 */
[----:B------:R-:W-:Y:S02]  /*05c0*/  @!P2 R2UR UR4, R42 ;  /* 0x000000002a04a2ca */ /* 0x000fe400000e0000 */
[C---:B------:R-:W-:Y:S01]  /*05d0*/  @!P2 R2UR UR5, R43.reuse ;  /* 0x000000002b05a2ca */ /* 0x040fe200000e0000 */
[----:B0-----:R-:W-:Y:S01]  /*05e0*/  HFMA2 R4, -RZ, RZ, -32.65625, 4.5359134674072265625e-05 ;  /* 0xd01502f9ff047431 */ /* 0x001fe200000001ff */
[----:B------:R-:W-:Y:S02]  /*05f0*/  ISETP.GE.AND P0, PT, R0, UR37, PT ;  /* 0x0000002500007c0c */ /* 0x000fe4000bf06270 */
[C---:B------:R-:W-:Y:S02]  /*0600*/  @!P4 R2UR UR6, R42.reuse ;  /* 0x000000002a06c2ca */ /* 0x040fe400000e0000 */
[----:B------:R-:W-:Y:S02]  /*0610*/  @!P4 R2UR UR7, R43 ;  /* 0x000000002b07c2ca */ /* 0x000fe400000e0000 */
[----:B------:R-:W-:-:S02]  /*0620*/  @!P5 R2UR UR8, R42 ;  /* 0x000000002a08d2ca */ /* 0x000fc400000e0000 */
[C---:B------:R-:W-:Y:S01]  /*0630*/  @!P5 R2UR UR9, R43.reuse ;  /* 0x000000002b09d2ca */ /* 0x040fe200000e0000 */
[----:B------:R-:W-:Y:S01]  /*0640*/  HFMA2 R100, -RZ, RZ, -32.65625, 4.5359134674072265625e-05 ;  /* 0xd01502f9ff647431 */ /* 0x000fe200000001ff */
[----:B------:R-:W-:Y:S01]  /*0650*/  MOV R80, 0xd01502f9 ;  /* 0xd01502f900507802 */ /* 0x000fe20000000f00 */
[----:B------:R-:W4:Y:S01]  /*0660*/  @!P2 LDG.E R4, desc[UR4][R2.64+0x100] ;  /* 0x000100040204a981 */ /* 0x000f22000c1e1900 */
[C---:B------:R-:W-:Y:S02]  /*0670*/  @!P6 R2UR UR10, R42.reuse ;  /* 0x000000002a0ae2ca */ /* 0x040fe400000e0000 */
[C---:B------:R-:W-:Y:S02]  /*0680*/  @!P6 R2UR UR11, R43.reuse ;  /* 0x000000002b0be2ca */ /* 0x040fe400000e0000 */
[----:B------:R-:W-:Y:S01]  /*0690*/  @!P0 R2UR UR4, R42 ;  /* 0x000000002a0482ca */ /* 0x000fe200000e0000 */
[----:B------:R-:W5:Y:S01]  /*06a0*/  @!P4 LDG.E R80, desc[UR6][R2.64+0x180] ;  /* 0x000180060250c981 */ /* 0x000f62000c1e1900 */
[----:B------:R-:W-:Y:S01]  /*06b0*/  @!P0 R2UR UR5, R43 ;  /* 0x000000002b0582ca */ /* 0x000fe200000e0000 */
[----:B------:R-:W-:Y:S01]  /*06c0*/  HFMA2 R94, -RZ, RZ, -32.65625, 4.5359134674072265625e-05 ;  /* 0xd01502f9ff5e7431 */ /* 0x000fe200000001ff */
[----:B------:R-:W-:Y:S01]  /*06d0*/  MOV R98, 0xd01502f9 ;  /* 0xd01502f900627802 */ /* 0x000fe20000000f00 */
[----:B------:R-:W5:Y:S01]  /*06e0*/  @!P5 LDG.E R100, desc[UR8][R2.64+0x200] ;  /* 0x000200080264d981 */ /* 0x000f62000c1e1900 */
[----:B------:R-:W-:-:S05]  /*06f0*/  MOV R96, 0xd01502f9 ;  /* 0xd01502f900607802 */ /* 0x000fca0000000f00 */
[----:B------:R-:W5:Y:S04]  /*0700*/  @!P6 LDG.E R98, desc[UR10][R2.64+0x280] ;  /* 0x0002800a0262e981 */ /* 0x000f68000c1e1900 */
[----:B------:R-:W5:Y:S01]  /*0710*/  @!P0 LDG.E R94, desc[UR4][R2.64+0x300] ;  /* 0x00030004025e8981 */ /* 0x000f62000c1e1900 */
[----:B---3--:R-:W-:-:S04]  /*0720*/  @!P1 FMNMX R13, R6, -1.00000000000000000000e+10, !PT ;  /* 0xd01502f9060d9809 */ /* 0x008fc80007800000 */
[----:B--2---:R-:W-:Y:S02]  /*0730*/  @!P3 FMNMX R13, R13, R8, !PT ;  /* 0x000000080d0db209 */ /* 0x004fe40007800000 */
[----:B------:R-:W-:-:S13]  /*0740*/  ISETP.GE.AND P3, PT, R55, UR37, PT ;  /* 0x0000002537007c0c */ /* 0x000fda000bf66270 */
[----:B------:R-:W-:Y:S02]  /*0750*/  @!P3 R2UR UR6, R42 ;  /* 0x000000002a06b2ca */ /* 0x000fe400000e0000 */
[----:B------:R-:W-:-:S13]  /*0760*/  @!P3 R2UR UR7, R43 ;  /* 0x000000002b07b2ca */ /* 0x000fda00000e0000 */
[----:B------:R-:W2:Y:S01]  /*0770*/  @!P3 LDG.E R96, desc[UR6][R2.64+0x380] ;  /* 0x000380060260b981 */ /* 0x000ea2000c1e1900 */
[----:B----4-:R-:W-:Y:S02]  /*0780*/  @!P2 FMNMX R13, R13, R4, !PT ;  /* 0x000000040d0da209 */ /* 0x010fe40007800000 */
[----:B------:R-:W-:Y:S02]  /*0790*/  ISETP.GE.AND P2, PT, R56, UR37, PT ;  /* 0x0000002538007c0c */ /* 0x000fe4000bf46270 */
[----:B-----5:R-:W-:Y:S02]  /*07a0*/  @!P4 FMNMX R13, R13, R80, !PT ;  /* 0x000000500d0dc209 */ /* 0x020fe40007800000 */
[----:B------:R-:W-:Y:S02]  /*07b0*/  ISETP.GE.AND P4, PT, R57, UR37, PT ;  /* 0x0000002539007c0c */ /* 0x000fe4000bf86270 */
[----:B------:R-:W-:Y:S02]  /*07c0*/  @!P5 FMNMX R13, R13, R100, !PT ;  /* 0x000000640d0dd209 */ /* 0x000fe40007800000 */
[----:B------:R-:W-:-:S02]  /*07d0*/  ISETP.GE.AND P5, PT, R58, UR37, PT ;  /* 0x000000253a007c0c */ /* 0x000fc4000bfa6270 */
[----:B------:R-:W-:Y:S02]  /*07e0*/  @!P6 FMNMX R13, R13, R98, !PT ;  /* 0x000000620d0de209 */ /* 0x000fe40007800000 */
[----:B------:R-:W-:Y:S02]  /*07f0*/  ISETP.GE.AND P6, PT, R59, UR37, PT ;  /* 0x000000253b007c0c */ /* 0x000fe4000bfc6270 */
[----:B------:R-:W-:Y:S02]  /*0800*/  @!P2 R2UR UR4, R42 ;  /* 0x000000002a04a2ca */ /* 0x000fe400000e0000 */
[----:B------:R-:W-:Y:S01]  /*0810*/  @!P2 R2UR UR5, R43 ;  /* 0x000000002b05a2ca */ /* 0x000fe200000e0000 */
[----:B------:R-:W-:Y:S01]  /*0820*/  HFMA2 R88, -RZ, RZ, -32.65625, 4.5359134674072265625e-05 ;  /* 0xd01502f9ff587431 */ /* 0x000fe200000001ff */
[----:B------:R-:W-:Y:S02]  /*0830*/  @!P0 FMNMX R13, R13, R94, !PT ;  /* 0x0000005e0d0d8209 */ /* 0x000fe40007800000 */
[----:B------:R-:W-:-:S02]  /*0840*/  ISETP.GE.AND P0, PT, R60, UR37, PT ;  /* 0x000000253c007c0c */ /* 0x000fc4000bf06270 */
[C---:B------:R-:W-:Y:S02]  /*0850*/  @!P4 R2UR UR6, R42.reuse ;  /* 0x000000002a06c2ca */ /* 0x040fe400000e0000 */
[C---:B------:R-:W-:Y:S02]  /*0860*/  @!P4 R2UR UR7, R43.reuse ;  /* 0x000000002b07c2ca */ /* 0x040fe400000e0000 */
[C---:B------:R-:W-:Y:S02]  /*0870*/  @!P5 R2UR UR8, R42.reuse ;  /* 0x000000002a08d2ca */ /* 0x040fe400000e0000 */
[----:B------:R-:W-:Y:S01]  /*0880*/  @!P5 R2UR UR9, R43 ;  /* 0x000000002b09d2ca */ /* 0x000fe200000e0000 */
[----:B------:R-:W-:Y:S01]  /*0890*/  HFMA2 R82, -RZ, RZ, -32.65625, 4.5359134674072265625e-05 ;  /* 0xd01502f9ff527431 */ /* 0x000fe200000001ff */
[----:B------:R-:W-:Y:S01]  /*08a0*/  MOV R92, 0xd01502f9 ;  /* 0xd01502f9005c7802 */ /* 0x000fe20000000f00 */
[----:B------:R-:W3:Y:S01]  /*08b0*/  @!P2 LDG.E R88, desc[UR4][R2.64+0x400] ;  /* 0x000400040258a981 */ /* 0x000ee2000c1e1900 */
[----:B------:R-:W-:-:S02]  /*08c0*/  @!P6 R2UR UR10, R42 ;  /* 0x000000002a0ae2ca */ /* 0x000fc400000e0000 */
[C---:B------:R-:W-:Y:S02]  /*08d0*/  @!P6 R2UR UR11, R43.reuse ;  /* 0x000000002b0be2ca */ /* 0x040fe400000e0000 */
[----:B------:R-:W-:Y:S01]  /*08e0*/  @!P0 R2UR UR4, R42 ;  /* 0x000000002a0482ca */ /* 0x000fe200000e0000 */
[----:B------:R-:W4:Y:S01]  /*08f0*/  @!P4 LDG.E R92, desc[UR6][R2.64+0x480] ;  /* 0x00048006025cc981 */ /* 0x000f22000c1e1900 */
[----:B------:R-:W-:Y:S01]  /*0900*/  @!P0 R2UR UR5, R43 ;  /* 0x000000002b0582ca */ /* 0x000fe200000e0000 */
[----:B------:R-:W-:Y:S01]  /*0910*/  HFMA2 R86, -RZ, RZ, -32.65625, 4.5359134674072265625e-05 ;  /* 0xd01502f9ff567431 */ /* 0x000fe200000001ff */
[----:B------:R-:W-:Y:S01]  /*0920*/  MOV R84, 0xd01502f9 ;  /* 0xd01502f900547802 */ /* 0x000fe20000000f00 */
[----:B------:R-:W5:Y:S01]  /*0930*/  @!P5 LDG.E R82, desc[UR8][R2.64+0x500] ;  /* 0x000500080252d981 */ /* 0x000f62000c1e1900 */
[----:B------:R-:W-:-:S05]  /*0940*/  MOV R102, 0xd01502f9 ;  /* 0xd01502f900667802 */ /* 0x000fca0000000f00 */
[----:B------:R-:W5:Y:S04]  /*0950*/  @!P6 LDG.E R84, desc[UR10][R2.64+0x580] ;  /* 0x0005800a0254e981 */ /* 0x000f68000c1e1900 */
[----:B------:R-:W5:Y:S01]  /*0960*/  @!P0 LDG.E R86, desc[UR4][R2.64+0x600] ;  /* 0x0006000402568981 */ /* 0x000f62000c1e1900 */
[----:B--2---:R-:W-:Y:S02]  /*0970*/  @!P3 FMNMX R13, R13, R96, !PT ;  /* 0x000000600d0db209 */ /* 0x004fe40007800000 */
[----:B------:R-:W-:-:S13]  /*0980*/  ISETP.GE.AND P3, PT, R61, UR37, PT ;  /* 0x000000253d007c0c */ /* 0x000fda000bf66270 */
[----:B------:R-:W-:Y:S02]  /*0990*/  @!P3 R2UR UR6, R42 ;  /* 0x000000002a06b2ca */ /* 0x000fe400000e0000 */
[----:B------:R-:W-:-:S13]  /*09a0*/  @!P3 R2UR UR7, R43 ;  /* 0x000000002b07b2ca */ /* 0x000fda00000e0000 */
[----:B------:R-:W2:Y:S01]  /*09b0*/  @!P3 LDG.E R102, desc[UR6][R2.64+0x680] ;  /* 0x000680060266b981 */ /* 0x000ea2000c1e1900 */
[----:B---3--:R-:W-:Y:S02]  /*09c0*/  @!P2 FMNMX R13, R13, R88, !PT ;  /* 0x000000580d0da209 */ /* 0x008fe40007800000 */
[----:B------:R-:W-:Y:S02]  /*09d0*/  ISETP.GE.AND P2, PT, R62, UR37, PT ;  /* 0x000000253e007c0c */ /* 0x000fe4000bf46270 */
[----:B----4-:R-:W-:Y:S02]  /*09e0*/  @!P4 FMNMX R13, R13, R92, !PT ;  /* 0x0000005c0d0dc209 */ /* 0x010fe40007800000 */
[----:B------:R-:W-:Y:S02]  /*09f0*/  ISETP.GE.AND P4, PT, R63, UR37, PT ;  /* 0x000000253f007c0c */ /* 0x000fe4000bf86270 */
[----:B-----5:R-:W-:Y:S02]  /*0a00*/  @!P5 FMNMX R13, R13, R82, !PT ;  /* 0x000000520d0dd209 */ /* 0x020fe40007800000 */
        /* <DEDUP_REMOVED lines=67> */
[----:B------:R-:W-:Y:S01]  /*0e40*/  HFMA2 R18, -RZ, RZ, -32.65625, 4.5359134674072265625e-05 ;  /* 0xd01502f9ff127431 */ /* 0x000fe200000001ff */
[----:B---3--:R-:W-:Y:S02]  /*0e50*/  @!P2 FMNMX R13, R13, R36, !PT ;  /* 0x000000240d0da209 */ /* 0x008fe40007800000 */
[----:B------:R-:W-:Y:S02]  /*0e60*/  ISETP.GE.AND P2, PT, R74, UR37, PT ;  /* 0x000000254a007c0c */ /* 0x000fe4000bf46270 */
[----:B----4-:R-:W-:Y:S02]  /*0e70*/  @!P4 FMNMX R13, R13, R30, !PT ;  /* 0x0000001e0d0dc209 */ /* 0x010fe40007800000 */
[----:B------:R-:W-:Y:S02]  /*0e80*/  ISETP.GE.AND P4, PT, R75, UR37, PT ;  /* 0x000000254b007c0c */ /* 0x000fe4000bf86270 */
[----:B-----5:R-:W-:-:S02]  /*0e90*/  @!P5 FMNMX R13, R13, R34, !PT ;  /* 0x000000220d0dd209 */ /* 0x020fc40007800000 */
[----:B------:R-:W-:Y:S02]  /*0ea0*/  ISETP.GE.AND P5, PT, R76, UR37, PT ;  /* 0x000000254c007c0c */ /* 0x000fe4000bfa6270 */
[----:B------:R-:W-:Y:S02]  /*0eb0*/  @!P6 FMNMX R13, R13, R16, !PT ;  /* 0x000000100d0de209 */ /* 0x000fe40007800000 */
[----:B------:R-:W-:Y:S02]  /*0ec0*/  ISETP.GE.AND P6, PT, R77, UR37, PT ;  /* 0x000000254d007c0c */ /* 0x000fe4000bfc6270 */
[----:B------:R-:W-:Y:S02]  /*0ed0*/  @!P2 R2UR UR4, R42 ;  /* 0x000000002a04a2ca */ /* 0x000fe400000e0000 */
[----:B------:R-:W-:Y:S02]  /*0ee0*/  @!P2 R2UR UR5, R43 ;  /* 0x000000002b05a2ca */ /* 0x000fe400000e0000 */
[----:B------:R-:W-:-:S02]  /*0ef0*/  @!P0 FMNMX R13, R13, R10, !PT ;  /* 0x0000000a0d0d8209 */ /* 0x000fc40007800000 */
[----:B------:R-:W-:Y:S02]  /*0f00*/  ISETP.GE.AND P0, PT, R78, UR37, PT ;  /* 0x000000254e007c0c */ /* 0x000fe4000bf06270 */
        /* <DEDUP_REMOVED lines=23> */
[----:B------:R-:W-:Y:S01]  /*1080*/  UMOV UR4, 0xffffffff ;  /* 0xffffffff00047882 */ /* 0x000fe20000000000 */
[----:B------:R-:W-:Y:S02]  /*1090*/  IADD3 R47, PT, PT, R44, R47, RZ ;  /* 0x0000002f2c2f7210 */ /* 0x000fe40007ffe0ff */
[----:B---3--:R-:W-:-:S04]  /*10a0*/  @!P2 FMNMX R13, R13, R18, !PT ;  /* 0x000000120d0da209 */ /* 0x008fc80007800000 */
[----:B----4-:R-:W-:-:S04]  /*10b0*/  @!P4 FMNMX R13, R13, R24, !PT ;  /* 0x000000180d0dc209 */ /* 0x010fc80007800000 */
[----:B-----5:R-:W-:-:S04]  /*10c0*/  @!P5 FMNMX R13, R13, R20, !PT ;  /* 0x000000140d0dd209 */ /* 0x020fc80007800000 */
[----:B------:R-:W-:-:S04]  /*10d0*/  @!P6 FMNMX R13, R13, R22, !PT ;  /* 0x000000160d0de209 */ /* 0x000fc80007800000 */
[----:B------:R-:W-:Y:S02]  /*10e0*/  @!P0 FMNMX R13, R13, R28, !PT ;  /* 0x0000001c0d0d8209 */ /* 0x000fe40007800000 */
[----:B------:R-:W-:Y:S02]  /*10f0*/  ISETP.GE.AND P2, PT, R47, UR36, PT ;  /* 0x000000242f007c0c */ /* 0x000fe4000bf46270 */
[----:B--2---:R-:W-:Y:S01]  /*1100*/  @!P3 FMNMX R13, R13, R32, !PT ;  /* 0x000000200d0db209 */ /* 0x004fe20007800000 */
[----:B------:R-:W-:Y:S10]  /*1110*/  BRA.DIV UR4, `(.L_x_1) ;  /* 0x0000003a04f87947 */ /* 0x000ff4000b800000 */
[----:B------:R-:W0:Y:S01]  /*1120*/  SHFL.BFLY PT, R14, R13, 0x10, 0x1f ;  /* 0x0e001f000d0e7f89 */ /* 0x000e2200000e0000 */
[----:B------:R-:W-:Y:S02]  /*1130*/  MOV R11, 0x3bbb989d ;  /* 0x3bbb989d000b7802 */ /* 0x000fe40000000f00 */
[----:B------:R-:W-:Y:S02]  /*1140*/  MOV R12, 0x437c0000 ;  /* 0x437c0000000c7802 */ /* 0x000fe40000000f00 */
[----:B0-----:R-:W-:-:S05]  /*1150*/  FMNMX R13, R14, R13, !PT ;  /* 0x0000000d0e0d7209 */ /* 0x001fca0007800000 */
[----:B------:R-:W0:Y:S02]  /*1160*/  SHFL.BFLY PT, R14, R13, 0x8, 0x1f ;  /* 0x0d001f000d0e7f89 */ /* 0x000e2400000e0000 */
[----:B0-----:R-:W-:-:S05]  /*1170*/  FMNMX R0, R13, R14, !PT ;  /* 0x0000000e0d007209 */ /* 0x001fca0007800000 */
[----:B------:R-:W0:Y:S02]  /*1180*/  SHFL.BFLY PT, R14, R0, 0x4, 0x1f ;  /* 0x0c801f00000e7f89 */ /* 0x000e2400000e0000 */
[----:B0-----:R-:W-:-:S05]  /*1190*/  FMNMX R2, R0, R14, !PT ;  /* 0x0000000e00027209 */ /* 0x001fca0007800000 */
[----:B------:R-:W0:Y:S02]  /*11a0*/  SHFL.BFLY PT, R14, R2, 0x2, 0x1f ;  /* 0x0c401f00020e7f89 */ /* 0x000e2400000e0000 */
[----:B0-----:R-:W-:-:S05]  /*11b0*/  FMNMX R3, R2, R14, !PT ;  /* 0x0000000e02037209 */ /* 0x001fca0007800000 */
[----:B------:R-:W0:Y:S02]  /*11c0*/  SHFL.BFLY PT, R14, R3, 0x1, 0x1f ;  /* 0x0c201f00030e7f89 */ /* 0x000e2400000e0000 */
[----:B0-----:R-:W-:-:S05]  /*11d0*/  FMNMX R5, R3, R14, !PT ;  /* 0x0000000e03057209 */ /* 0x001fca0007800000 */
[C---:B------:R-:W-:Y:S01]  /*11e0*/  FADD R112, -R5.reuse, R6 ;  /* 0x0000000605707221 */ /* 0x040fe20000000100 */
[C---:B------:R-:W-:Y:S01]  /*11f0*/  FADD R114, -R5.reuse, R8 ;  /* 0x0000000805727221 */ /* 0x040fe20000000100 */
[C---:B------:R-:W-:Y:S01]  /*1200*/  FADD R118, -R5.reuse, R80 ;  /* 0x0000005005767221 */ /* 0x040fe20000000100 */
[C---:B------:R-:W-:Y:S01]  /*1210*/  FADD R116, -R5.reuse, R4 ;  /* 0x0000000405747221 */ /* 0x040fe20000000100 */
[-C--:B------:R-:W-:Y:S01]  /*1220*/  FFMA.SAT R3, R112, R11.reuse, 0.5 ;  /* 0x3f00000070037423 */ /* 0x080fe2000000200b */
[-C--:B------:R-:W-:Y:S01]  /*1230*/  FFMA.SAT R33, R114, R11.reuse, 0.5 ;  /* 0x3f00000072217423 */ /* 0x080fe2000000200b */
[C---:B------:R-:W-:Y:S01]  /*1240*/  FADD R90, -R5.reuse, R82 ;  /* 0x00000052055a7221 */ /* 0x040fe20000000100 */
[----:B------:R-:W-:Y:S01]  /*1250*/  FADD R100, -R5, R100 ;  /* 0x0000006405647221 */ /* 0x000fe20000000100 */
[-C--:B------:R-:W-:Y:S01]  /*1260*/  FFMA.RM R3, R3, R12.reuse, 12582913 ;  /* 0x4b40000103037423 */ /* 0x080fe2000000400c */
[C---:B------:R-:W-:Y:S01]  /*1270*/  FADD R98, -R5.reuse, R98 ;  /* 0x0000006205627221 */ /* 0x040fe20000000100 */
        /* <DEDUP_REMOVED lines=24> */
[----:B------:R-:W-:Y:S01]  /*1400*/  FADD R14, -R5, R32 ;  /* 0x00000020050e7221 */ /* 0x000fe20000000100 */
[-C--:B------:R-:W-:Y:S01]  /*1410*/  FFMA.RM R33, R33, R12.reuse, 12582913 ;  /* 0x4b40000121217423 */ /* 0x080fe2000000400c */
[----:B------:R-:W-:Y:S01]  /*1420*/  FADD R5, R3, -12583039 ;  /* 0xcb40007f03057421 */ /* 0x000fe20000000000 */
[-C--:B------:R-:W-:Y:S01]  /*1430*/  FFMA.SAT R13, R118, R11.reuse, 0.5 ;  /* 0x3f000000760d7423 */ /* 0x080fe2000000200b */
[-C--:B------:R-:W-:Y:S01]  /*1440*/  FFMA.SAT R9, R116, R11.reuse, 0.5 ;  /* 0x3f00000074097423 */ /* 0x080fe2000000200b */
[----:B------:R-:W-:Y:S01]  /*1450*/  FADD R7, R33, -12583039 ;  /* 0xcb40007f21077421 */ /* 0x000fe20000000000 */
[----:B------:R-:W-:Y:S01]  /*1460*/  FFMA R41, R112, 1.4426950216293334961, -R5 ;  /* 0x3fb8aa3b70297823 */ /* 0x000fe20000000805 */
[-C--:B------:R-:W-:Y:S01]  /*1470*/  FFMA.RM R5, R13, R12.reuse, 12582913 ;  /* 0x4b4000010d057423 */ /* 0x080fe2000000400c */
[-C--:B------:R-:W-:Y:S01]  /*1480*/  FFMA.RM R34, R9, R12.reuse, 12582913 ;  /* 0x4b40000109227423 */ /* 0x080fe2000000400c */
[----:B------:R-:W-:Y:S01]  /*1490*/  FFMA R7, R114, 1.4426950216293334961, -R7 ;  /* 0x3fb8aa3b72077823 */ /* 0x000fe20000000807 */
[-C--:B------:R-:W-:Y:S01]  /*14a0*/  FFMA.SAT R85, R100, R11.reuse, 0.5 ;  /* 0x3f00000064557423 */ /* 0x080fe2000000200b */
[----:B------:R-:W-:Y:S01]  /*14b0*/  FADD R9, R5, -12583039 ;  /* 0xcb40007f05097421 */ /* 0x000fe20000000000 */
[-C--:B------:R-:W-:Y:S01]  /*14c0*/  FFMA.SAT R13, R98, R11.reuse, 0.5 ;  /* 0x3f000000620d7423 */ /* 0x080fe2000000200b */
[----:B------:R-:W-:Y:S01]  /*14d0*/  FFMA R89, R114, 1.925963033500011079e-08, R7 ;  /* 0x32a5706072597823 */ /* 0x000fe20000000007 */
[----:B------:R-:W-:Y:S01]  /*14e0*/  FADD R7, R34, -12583039 ;  /* 0xcb40007f22077421 */ /* 0x000fe20000000000 */
[----:B------:R-:W-:Y:S01]  /*14f0*/  FFMA R9, R118, 1.4426950216293334961, -R9 ;  /* 0x3fb8aa3b76097823 */ /* 0x000fe20000000809 */
[-C--:B------:R-:W-:Y:S01]  /*1500*/  FFMA.RM R85, R85, R12.reuse, 12582913 ;  /* 0x4b40000155557423 */ /* 0x080fe2000000400c */
[-C--:B------:R-:W-:Y:S01]  /*1510*/  FFMA.SAT R83, R94, R11.reuse, 0.5 ;  /* 0x3f0000005e537423 */ /* 0x080fe2000000200b */
[----:B------:R-:W-:Y:S01]  /*1520*/  FFMA R87, R116, 1.4426950216293334961, -R7 ;  /* 0x3fb8aa3b74577823 */ /* 0x000fe20000000807 */
[----:B------:R-:W-:Y:S01]  /*1530*/  FFMA R35, R118, 1.925963033500011079e-08, R9 ;  /* 0x32a5706076237823 */ /* 0x000fe20000000009 */
[-C--:B------:R-:W-:Y:S01]  /*1540*/  FFMA.RM R7, R13, R12.reuse, 12582913 ;  /* 0x4b4000010d077423 */ /* 0x080fe2000000400c */
[----:B------:R-:W-:Y:S01]  /*1550*/  FADD R9, R85, -12583039 ;  /* 0xcb40007f55097421 */ /* 0x000fe20000000000 */
[-C--:B------:R-:W-:Y:S01]  /*1560*/  FFMA.SAT R81, R96, R11.reuse, 0.5 ;  /* 0x3f00000060517423 */ /* 0x080fe2000000200b */
[-C--:B------:R-:W-:Y:S01]  /*1570*/  FFMA.RM R83, R83, R12.reuse, 12582913 ;  /* 0x4b40000153537423 */ /* 0x080fe2000000400c */
[----:B------:R-:W-:Y:S01]  /*1580*/  FADD R13, R7, -12583039 ;  /* 0xcb40007f070d7421 */ /* 0x000fe20000000000 */
[----:B------:R-:W-:Y:S01]  /*1590*/  FFMA R9, R100, 1.4426950216293334961, -R9 ;  /* 0x3fb8aa3b64097823 */ /* 0x000fe20000000809 */
[-C--:B------:R-:W-:Y:S01]  /*15a0*/  FFMA.RM R81, R81, R12.reuse, 12582913 ;  /* 0x4b40000151517423 */ /* 0x080fe2000000400c */
[-C--:B------:R-:W-:Y:S01]  /*15b0*/  FFMA.SAT R17, R88, R11.reuse, 0.5 ;  /* 0x3f00000058117423 */ /* 0x080fe2000000200b */
[----:B------:R-:W-:Y:S01]  /*15c0*/  FFMA R13, R98, 1.4426950216293334961, -R13 ;  /* 0x3fb8aa3b620d7823 */ /* 0x000fe2000000080d */
[----:B------:R-:W-:Y:S01]  /*15d0*/  FFMA R100, R100, 1.925963033500011079e-08, R9 ;  /* 0x32a5706064647823 */ /* 0x000fe20000000009 */
[----:B------:R-:W-:Y:S01]  /*15e0*/  FADD R9, R83, -12583039 ;  /* 0xcb40007f53097421 */ /* 0x000fe20000000000 */
[----:B------:R-:W-:Y:S01]  /*15f0*/  FADD R15, R81, -12583039 ;  /* 0xcb40007f510f7421 */ /* 0x000fe20000000000 */
[----:B------:R-:W-:Y:S01]  /*1600*/  FFMA R98, R98, 1.925963033500011079e-08, R13 ;  /* 0x32a5706062627823 */ /* 0x000fe2000000000d */
[-C--:B------:R-:W-:Y:S01]  /*1610*/  FFMA.SAT R37, R92, R11.reuse, 0.5 ;  /* 0x3f0000005c257423 */ /* 0x080fe2000000200b */
[----:B------:R-:W-:Y:S01]  /*1620*/  FFMA R13, R94, 1.4426950216293334961, -R9 ;  /* 0x3fb8aa3b5e0d7823 */ /* 0x000fe20000000809 */
[-C--:B------:R-:W-:Y:S01]  /*1630*/  FFMA.RM R9, R17, R12.reuse, 12582913 ;  /* 0x4b40000111097423 */ /* 0x080fe2000000400c */
[----:B------:R-:W-:Y:S01]  /*1640*/  FFMA R15, R96, 1.4426950216293334961, -R15 ;  /* 0x3fb8aa3b600f7823 */ /* 0x000fe2000000080f */
[-C--:B------:R-:W-:Y:S01]  /*1650*/  FFMA.SAT R17, R90, R11.reuse, 0.5 ;  /* 0x3f0000005a117423 */ /* 0x080fe2000000200b */
[----:B------:R-:W-:Y:S01]  /*1660*/  FFMA R94, R94, 1.925963033500011079e-08, R13 ;  /* 0x32a570605e5e7823 */ /* 0x000fe2000000000d */
[----:B------:R-:W-:Y:S01]  /*1670*/  FADD R13, R9, -12583039 ;  /* 0xcb40007f090d7421 */ /* 0x000fe20000000000 */
[----:B------:R-:W-:Y:S01]  /*1680*/  FFMA R96, R96, 1.925963033500011079e-08, R15 ;  /* 0x32a5706060607823 */ /* 0x000fe2000000000f */
[-C--:B------:R-:W-:Y:S01]  /*1690*/  FFMA.RM R37, R37, R12.reuse, 12582913 ;  /* 0x4b40000125257423 */ /* 0x080fe2000000400c */
[-C--:B------:R-:W-:Y:S01]  /*16a0*/  FFMA.SAT R31, R0, R11.reuse, 0.5 ;  /* 0x3f000000001f7423 */ /* 0x080fe2000000200b */
[----:B------:R-:W-:Y:S01]  /*16b0*/  FFMA R15, R88, 1.4426950216293334961, -R13 ;  /* 0x3fb8aa3b580f7823 */ /* 0x000fe2000000080d */
[-C--:B------:R-:W-:Y:S01]  /*16c0*/  FFMA.RM R13, R17, R12.reuse, 12582913 ;  /* 0x4b400001110d7423 */ /* 0x080fe2000000400c */
[----:B------:R-:W-:Y:S01]  /*16d0*/  FFMA R41, R112, 1.925963033500011079e-08, R41 ;  /* 0x32a5706070297823 */ /* 0x000fe20000000029 */
[-C--:B------:R-:W-:Y:S01]  /*16e0*/  FFMA.RM R31, R31, R12.reuse, 12582913 ;  /* 0x4b4000011f1f7423 */ /* 0x080fe2000000400c */
[----:B------:R-:W-:Y:S01]  /*16f0*/  FFMA R88, R88, 1.925963033500011079e-08, R15 ;  /* 0x32a5706058587823 */ /* 0x000fe2000000000f */
[----:B------:R-:W-:Y:S01]  /*1700*/  FADD R17, R13, -12583039 ;  /* 0xcb40007f0d117421 */ /* 0x000fe20000000000 */
[----:B------:R-:W-:Y:S01]  /*1710*/  FADD R15, R37, -12583039 ;  /* 0xcb40007f250f7421 */ /* 0x000fe20000000000 */
[----:B------:R-:W-:Y:S01]  /*1720*/  FADD R91, R31, -12583039 ;  /* 0xcb40007f1f5b7421 */ /* 0x000fe20000000000 */
[----:B------:R-:W-:Y:S01]  /*1730*/  SHF.L.U32 R33, R33, 0x17, RZ ;  /* 0x0000001721217819 */ /* 0x000fe200000006ff */
[----:B------:R-:W-:Y:S01]  /*1740*/  FFMA R17, R90, 1.4426950216293334961, -R17 ;  /* 0x3fb8aa3b5a117823 */ /* 0x000fe20000000811 */
[----:B------:R-:W-:Y:S01]  /*1750*/  FFMA R15, R92, 1.4426950216293334961, -R15 ;  /* 0x3fb8aa3b5c0f7823 */ /* 0x000fe2000000080f */
[----:B------:R-:W-:Y:S01]  /*1760*/  SHF.L.U32 R3, R3, 0x17, RZ ;  /* 0x0000001703037819 */ /* 0x000fe200000006ff */
[----:B------:R-:W-:Y:S01]  /*1770*/  FFMA R87, R116, 1.925963033500011079e-08, R87 ;  /* 0x32a5706074577823 */ /* 0x000fe20000000057 */
[----:B------:R-:W-:Y:S01]  /*1780*/  FFMA R39, R90, 1.925963033500011079e-08, R17 ;  /* 0x32a570605a277823 */ /* 0x000fe20000000011 */
[-C--:B------:R-:W-:Y:S01]  /*1790*/  FFMA.SAT R17, R84, R11.reuse, 0.5 ;  /* 0x3f00000054117423 */ /* 0x080fe2000000200b */
[----:B------:R-:W-:Y:S01]  /*17a0*/  FFMA R92, R92, 1.925963033500011079e-08, R15 ;  /* 0x32a570605c5c7823 */ /* 0x000fe2000000000f */
[-C--:B------:R-:W-:Y:S01]  /*17b0*/  FFMA.SAT R15, R86, R11.reuse, 0.5 ;  /* 0x3f000000560f7423 */ /* 0x080fe2000000200b */
[----:B------:R-:W-:Y:S01]  /*17c0*/  SHF.L.U32 R5, R5, 0x17, RZ ;  /* 0x0000001705057819 */ /* 0x000fe200000006ff */
[-C--:B------:R-:W-:Y:S01]  /*17d0*/  FFMA.RM R17, R17, R12.reuse, 12582913 ;  /* 0x4b40000111117423 */ /* 0x080fe2000000400c */
[----:B------:R-:W-:Y:S01]  /*17e0*/  MUFU.EX2 R87, R87 ;  /* 0x0000005700577308 */ /* 0x000fe20000000800 */
[-C--:B------:R-:W-:Y:S01]  /*17f0*/  FFMA.RM R15, R15, R12.reuse, 12582913 ;  /* 0x4b4000010f0f7423 */ /* 0x080fe2000000400c */
[----:B------:R-:W-:Y:S01]  /*1800*/  SHF.L.U32 R81, R81, 0x17, RZ ;  /* 0x0000001751517819 */ /* 0x000fe200000006ff */
[----:B------:R-:W-:Y:S01]  /*1810*/  FADD R19, R17, -12583039 ;  /* 0xcb40007f11137421 */ /* 0x000fe20000000000 */
[----:B------:R-:W-:Y:S01]  /*1820*/  SHF.L.U32 R9, R9, 0x17, RZ ;  /* 0x0000001709097819 */ /* 0x000fe200000006ff */
[----:B------:R-:W-:Y:S01]  /*1830*/  FADD R21, R15, -12583039 ;  /* 0xcb40007f0f157421 */ /* 0x000fe20000000000 */
[----:B------:R-:W-:Y:S01]  /*1840*/  SHF.L.U32 R37, R37, 0x17, RZ ;  /* 0x0000001725257819 */ /* 0x000fe200000006ff */
[----:B------:R-:W-:Y:S01]  /*1850*/  FFMA R19, R84, 1.4426950216293334961, -R19 ;  /* 0x3fb8aa3b54137823 */ /* 0x000fe20000000813 */
[----:B------:R-:W-:Y:S01]  /*1860*/  MUFU.EX2 R96, R96 ;  /* 0x0000006000607308 */ /* 0x000fe20000000800 */
[----:B------:R-:W-:Y:S01]  /*1870*/  FFMA R21, R86, 1.4426950216293334961, -R21 ;  /* 0x3fb8aa3b56157823 */ /* 0x000fe20000000815 */
[----:B------:R-:W-:Y:S01]  /*1880*/  SHF.L.U32 R17, R17, 0x17, RZ ;  /* 0x0000001711117819 */ /* 0x000fe200000006ff */
[----:B------:R-:W-:Y:S01]  /*1890*/  FFMA R40, R84, 1.925963033500011079e-08, R19 ;  /* 0x32a5706054287823 */ /* 0x000fe20000000013 */
[-C--:B------:R-:W-:Y:S01]  /*18a0*/  FFMA.SAT R19, R82, R11.reuse, 0.5 ;  /* 0x3f00000052137423 */ /* 0x080fe2000000200b */
[----:B------:R-:W-:Y:S01]  /*18b0*/  FFMA R27, R86, 1.925963033500011079e-08, R21 ;  /* 0x32a57060561b7823 */ /* 0x000fe20000000015 */
[----:B------:R-:W-:Y:S01]  /*18c0*/  FFMA.SAT R21, R80, R11, 0.5 ;  /* 0x3f00000050157423 */ /* 0x000fe2000000200b */
[----:B------:R-:W-:Y:S01]  /*18d0*/  SHF.L.U32 R31, R31, 0x17, RZ ;  /* 0x000000171f1f7819 */ /* 0x000fe200000006ff */
[-C--:B------:R-:W-:Y:S01]  /*18e0*/  FFMA.RM R19, R19, R12.reuse, 12582913 ;  /* 0x4b40000113137423 */ /* 0x080fe2000000400c */
[----:B------:R-:W0:Y:S01]  /*18f0*/  MUFU.EX2 R88, R88 ;  /* 0x0000005800587308 */ /* 0x000e220000000800 */
[----:B------:R-:W-:-:S02]  /*1900*/  FFMA.RM R21, R21, R12, 12582913 ;  /* 0x4b40000115157423 */ /* 0x000fc4000000400c */
[C---:B------:R-:W-:Y:S01]  /*1910*/  FADD R23, R19.reuse, -12583039 ;  /* 0xcb40007f13177421 */ /* 0x040fe20000000000 */
[----:B------:R-:W-:Y:S01]  /*1920*/  SHF.L.U32 R19, R19, 0x17, RZ ;  /* 0x0000001713137819 */ /* 0x000fe200000006ff */
[----:B------:R-:W-:Y:S02]  /*1930*/  FADD R25, R21, -12583039 ;  /* 0xcb40007f15197421 */ /* 0x000fe40000000000 */
[----:B------:R-:W-:Y:S01]  /*1940*/  FFMA R23, R82, 1.4426950216293334961, -R23 ;  /* 0x3fb8aa3b52177823 */ /* 0x000fe20000000817 */
[----:B------:R-:W-:Y:S01]  /*1950*/  MUFU.EX2 R92, R92 ;  /* 0x0000005c005c7308 */ /* 0x000fe20000000800 */
[----:B------:R-:W-:Y:S02]  /*1960*/  FFMA R25, R80, 1.4426950216293334961, -R25 ;  /* 0x3fb8aa3b50197823 */ /* 0x000fe40000000819 */
[----:B------:R-:W-:Y:S01]  /*1970*/  FFMA R32, R82, 1.925963033500011079e-08, R23 ;  /* 0x32a5706052207823 */ /* 0x000fe20000000017 */
[----:B------:R-:W-:Y:S01]  /*1980*/  FFMA.SAT R23, R6, R11, 0.5 ;  /* 0x3f00000006177423 */ /* 0x000fe2000000200b */
[----:B------:R-:W-:-:S03]  /*1990*/  FFMA R25, R80, 1.925963033500011079e-08, R25 ;  /* 0x32a5706050197823 */ /* 0x000fc60000000019 */
[----:B------:R-:W-:Y:S01]  /*19a0*/  FFMA.RM R23, R23, R12, 12582913 ;  /* 0x4b40000117177423 */ /* 0x000fe2000000400c */
[----:B------:R1:W2:Y:S01]  /*19b0*/  MUFU.EX2 R80, R41 ;  /* 0x0000002900507308 */ /* 0x0002a20000000800 */
[----:B0-----:R-:W-:Y:S02]  /*19c0*/  FMUL R9, R9, R88 ;  /* 0x0000005809097220 */ /* 0x001fe40000400000 */
[----:B------:R-:W-:-:S04]  /*19d0*/  FADD R29, R23, -12583039 ;  /* 0xcb40007f171d7421 */ /* 0x000fc80000000000 */
[----:B------:R-:W-:Y:S01]  /*19e0*/  FFMA R29, R6, 1.4426950216293334961, -R29 ;  /* 0x3fb8aa3b061d7823 */ /* 0x000fe2000000081d */
[----:B------:R-:W-:Y:S01]  /*19f0*/  MUFU.EX2 R39, R39 ;  /* 0x0000002700277308 */ /* 0x000fe20000000800 */
[----:B-1----:R-:W-:Y:S02]  /*1a00*/  FFMA R41, R0, 1.4426950216293334961, -R91 ;  /* 0x3fb8aa3b00297823 */ /* 0x002fe4000000085b */
[----:B------:R-:W-:Y:S02]  /*1a10*/  FFMA R29, R6, 1.925963033500011079e-08, R29 ;  /* 0x32a57060061d7823 */ /* 0x000fe4000000001d */
[----:B------:R-:W-:-:S03]  /*1a20*/  FFMA R41, R0, 1.925963033500011079e-08, R41 ;  /* 0x32a5706000297823 */ /* 0x000fc60000000029 */
[----:B------:R-:W0:Y:S01]  /*1a30*/  MUFU.EX2 R6, R89 ;  /* 0x0000005900067308 */ /* 0x000e220000000800 */
[----:B--2---:R-:W-:-:S07]  /*1a40*/  FMUL R3, R3, R80 ;  /* 0x0000005003037220 */ /* 0x004fce0000400000 */
[----:B------:R-:W-:Y:S08]  /*1a50*/  MUFU.EX2 R27, R27 ;  /* 0x0000001b001b7308 */ /* 0x000ff00000000800 */
[----:B------:R-:W1:Y:S01]  /*1a60*/  MUFU.EX2 R32, R32 ;  /* 0x0000002000207308 */ /* 0x000e620000000800 */
[----:B0-----:R-:W-:Y:S01]  /*1a70*/  FMUL R0, R33, R6 ;  /* 0x0000000621007220 */ /* 0x001fe20000400000 */
[----:B------:R-:W-:-:S04]  /*1a80*/  FFMA.SAT R33, R2, R11, 0.5 ;  /* 0x3f00000002217423 */ /* 0x000fc8000000200b */
[----:B------:R-:W-:Y:S02]  /*1a90*/  FFMA.RM R33, R33, R12, 12582913 ;  /* 0x4b40000121217423 */ /* 0x000fe4000000400c */
[----:B------:R-:W-:Y:S02]  /*1aa0*/  MUFU.EX2 R6, R35 ;  /* 0x0000002300067308 */ /* 0x000fe40000000800 */
[C---:B------:R-:W-:Y:S01]  /*1ab0*/  FADD R89, R33.reuse, -12583039 ;  /* 0xcb40007f21597421 */ /* 0x040fe20000000000 */
[----:B------:R-:W-:-:S03]  /*1ac0*/  SHF.L.U32 R33, R33, 0x17, RZ ;  /* 0x0000001721217819 */ /* 0x000fc600000006ff */
[C---:B------:R-:W-:Y:S02]  /*1ad0*/  FFMA R89, R2.reuse, 1.4426950216293334961, -R89 ;  /* 0x3fb8aa3b02597823 */ /* 0x040fe40000000859 */
[----:B------:R-:W0:Y:S01]  /*1ae0*/  MUFU.EX2 R40, R40 ;  /* 0x0000002800287308 */ /* 0x000e220000000800 */
[----:B-1----:R-:W-:Y:S01]  /*1af0*/  FMUL R19, R19, R32 ;  /* 0x0000002013137220 */ /* 0x002fe20000400000 */
[----:B------:R-:W-:Y:S01]  /*1b00*/  FFMA R80, R2, 1.925963033500011079e-08, R89 ;  /* 0x32a5706002507823 */ /* 0x000fe20000000059 */
[----:B------:R-:W-:Y:S01]  /*1b10*/  FFMA.SAT R89, R4, R11, 0.5 ;  /* 0x3f00000004597423 */ /* 0x000fe2000000200b */
[----:B------:R-:W-:-:S03]  /*1b20*/  SHF.L.U32 R2, R34, 0x17, RZ ;  /* 0x0000001722027819 */ /* 0x000fc600000006ff */
[----:B------:R-:W-:Y:S01]  /*1b30*/  FFMA.RM R34, R89, R12, 12582913 ;  /* 0x4b40000159227423 */ /* 0x000fe2000000400c */
[----:B------:R1:W-:Y:S01]  /*1b40*/  MUFU.EX2 R93, R25 ;  /* 0x00000019005d7308 */ /* 0x0003e20000000800 */
[----:B------:R-:W-:Y:S02]  /*1b50*/  FMUL R2, R2, R87 ;  /* 0x0000005702027220 */ /* 0x000fe40000400000 */
[----:B------:R-:W-:-:S04]  /*1b60*/  FADD R89, R34, -12583039 ;  /* 0xcb40007f22597421 */ /* 0x000fc80000000000 */
[----:B------:R-:W-:Y:S01]  /*1b70*/  FFMA R89, R4, 1.4426950216293334961, -R89 ;  /* 0x3fb8aa3b04597823 */ /* 0x000fe20000000859 */
[----:B------:R-:W2:Y:S01]  /*1b80*/  MUFU.EX2 R87, R98 ;  /* 0x0000006200577308 */ /* 0x000ea20000000800 */
[----:B0-----:R-:W-:Y:S01]  /*1b90*/  FMUL R17, R17, R40 ;  /* 0x0000002811117220 */ /* 0x001fe20000400000 */
[-C--:B-1----:R-:W-:Y:S01]  /*1ba0*/  FFMA.SAT R25, R28, R11.reuse, 0.5 ;  /* 0x3f0000001c197423 */ /* 0x082fe2000000200b */
[----:B------:R-:W-:Y:S01]  /*1bb0*/  FFMA R82, R4, 1.925963033500011079e-08, R89 ;  /* 0x32a5706004527823 */ /* 0x000fe20000000059 */
[----:B------:R-:W-:Y:S01]  /*1bc0*/  FMUL R4, R5, R6 ;  /* 0x0000000605047220 */ /* 0x000fe20000400000 */
[-C--:B------:R-:W-:Y:S01]  /*1bd0*/  FFMA.SAT R5, R38, R11.reuse, 0.5 ;  /* 0x3f00000026057423 */ /* 0x080fe2000000200b */
[-C--:B------:R-:W-:Y:S01]  /*1be0*/  FFMA.SAT R89, R36, R11.reuse, 0.5 ;  /* 0x3f00000024597423 */ /* 0x080fe2000000200b */
[----:B------:R-:W-:Y:S01]  /*1bf0*/  SHF.L.U32 R6, R7, 0x17, RZ ;  /* 0x0000001707067819 */ /* 0x000fe200000006ff */
[----:B------:R-:W-:Y:S01]  /*1c00*/  FFMA.SAT R7, R30, R11, 0.5 ;  /* 0x3f0000001e077423 */ /* 0x000fe2000000200b */
[----:B------:R-:W-:Y:S01]  /*1c10*/  FFMA.RM R35, R5, R12, 12582913 ;  /* 0x4b40000105237423 */ /* 0x000fe2000000400c */
[----:B------:R-:W0:Y:S03]  /*1c20*/  MUFU.EX2 R100, R100 ;  /* 0x0000006400647308 */ /* 0x000e260000000800 */
[----:B------:R-:W-:-:S04]  /*1c30*/  FADD R5, R35, -12583039 ;  /* 0xcb40007f23057421 */ /* 0x000fc80000000000 */
[----:B------:R-:W-:Y:S01]  /*1c40*/  FFMA R5, R38, 1.4426950216293334961, -R5 ;  /* 0x3fb8aa3b26057823 */ /* 0x000fe20000000805 */
[----:B--2---:R-:W-:Y:S01]  /*1c50*/  FMUL R6, R6, R87 ;  /* 0x0000005706067220 */ /* 0x004fe20000400000 */
[----:B------:R-:W-:Y:S01]  /*1c60*/  FFMA.SAT R87, R8, R11, 0.5 ;  /* 0x3f00000008577423 */ /* 0x000fe2000000200b */
[----:B------:R-:W1:Y:S01]  /*1c70*/  MUFU.EX2 R94, R94 ;  /* 0x0000005e005e7308 */ /* 0x000e620000000800 */
[----:B------:R-:W-:Y:S01]  /*1c80*/  FFMA R84, R38, 1.925963033500011079e-08, R5 ;  /* 0x32a5706026547823 */ /* 0x000fe20000000005 */
[----:B------:R-:W-:Y:S01]  /*1c90*/  FFMA.RM R38, R89, R12, 12582913 ;  /* 0x4b40000159267423 */ /* 0x000fe2000000400c */
[----:B------:R-:W-:-:S03]  /*1ca0*/  SHF.L.U32 R5, R85, 0x17, RZ ;  /* 0x0000001755057819 */ /* 0x000fc600000006ff */
[----:B------:R-:W-:Y:S02]  /*1cb0*/  FADD R85, R38, -12583039 ;  /* 0xcb40007f26557421 */ /* 0x000fe40000000000 */
[----:B0-----:R-:W-:Y:S01]  /*1cc0*/  FMUL R5, R5, R100 ;  /* 0x0000006405057220 */ /* 0x001fe20000400000 */
[----:B------:R-:W-:Y:S01]  /*1cd0*/  MUFU.EX2 R80, R80 ;  /* 0x0000005000507308 */ /* 0x000fe20000000800 */
[----:B------:R-:W-:-:S04]  /*1ce0*/  FFMA R85, R36, 1.4426950216293334961, -R85 ;  /* 0x3fb8aa3b24557823 */ /* 0x000fc80000000855 */
[----:B------:R-:W-:Y:S01]  /*1cf0*/  FFMA R85, R36, 1.925963033500011079e-08, R85 ;  /* 0x32a5706024557823 */ /* 0x000fe20000000055 */
[----:B------:R-:W-:Y:S02]  /*1d00*/  FFMA.RM R36, R7, R12, 12582913 ;  /* 0x4b40000107247423 */ /* 0x000fe4000000400c */
[----:B------:R-:W-:Y:S02]  /*1d10*/  MUFU.EX2 R84, R84 ;  /* 0x0000005400547308 */ /* 0x000fe40000000800 */
[C---:B------:R-:W-:Y:S01]  /*1d20*/  FADD R7, R36.reuse, -12583039 ;  /* 0xcb40007f24077421 */ /* 0x040fe20000000000 */
[----:B------:R-:W-:-:S03]  /*1d30*/  SHF.L.U32 R36, R36, 0x17, RZ ;  /* 0x0000001724247819 */ /* 0x000fc600000006ff */
[----:B------:R-:W-:-:S04]  /*1d40*/  FFMA R7, R30, 1.4426950216293334961, -R7 ;  /* 0x3fb8aa3b1e077823 */ /* 0x000fc80000000807 */
[----:B------:R-:W-:Y:S01]  /*1d50*/  FFMA R86, R30, 1.925963033500011079e-08, R7 ;  /* 0x32a570601e567823 */ /* 0x000fe20000000007 */
[----:B------:R-:W-:Y:S01]  /*1d60*/  FFMA.RM R30, R87, R12, 12582913 ;  /* 0x4b400001571e7423 */ /* 0x000fe2000000400c */
[----:B------:R-:W-:-:S03]  /*1d70*/  SHF.L.U32 R7, R83, 0x17, RZ ;  /* 0x0000001753077819 */ /* 0x000fc600000006ff */
[C---:B------:R-:W-:Y:S01]  /*1d80*/  FADD R83, R30.reuse, -12583039 ;  /* 0xcb40007f1e537421 */ /* 0x040fe20000000000 */
[----:B------:R-:W-:Y:S01]  /*1d90*/  SHF.L.U32 R30, R30, 0x17, RZ ;  /* 0x000000171e1e7819 */ /* 0x000fe200000006ff */
[----:B-1----:R-:W-:Y:S02]  /*1da0*/  FMUL R7, R7, R94 ;  /* 0x0000005e07077220 */ /* 0x002fe40000400000 */
[C---:B------:R-:W-:Y:S01]  /*1db0*/  FFMA R83, R8.reuse, 1.4426950216293334961, -R83 ;  /* 0x3fb8aa3b08537823 */ /* 0x040fe20000000853 */
[----:B------:R-:W-:Y:S03]  /*1dc0*/  MUFU.EX2 R94, R41 ;  /* 0x00000029005e7308 */ /* 0x000fe60000000800 */
[----:B------:R-:W-:Y:S01]  /*1dd0*/  FFMA R87, R8, 1.925963033500011079e-08, R83 ;  /* 0x32a5706008577823 */ /* 0x000fe20000000053 */
[----:B------:R-:W-:Y:S01]  /*1de0*/  FMUL R8, R81, R96 ;  /* 0x0000006051087220 */ /* 0x000fe20000400000 */
[----:B------:R-:W-:-:S03]  /*1df0*/  FFMA.SAT R81, R16, R11, 0.5 ;  /* 0x3f00000010517423 */ /* 0x000fc6000000200b */
[----:B------:R-:W-:Y:S01]  /*1e00*/  MUFU.EX2 R96, R85 ;  /* 0x0000005500607308 */ /* 0x000fe20000000800 */
[----:B------:R-:W-:-:S04]  /*1e10*/  FFMA.RM R81, R81, R12, 12582913 ;  /* 0x4b40000151517423 */ /* 0x000fc8000000400c */
[C---:B------:R-:W-:Y:S01]  /*1e20*/  FADD R83, R81.reuse, -12583039 ;  /* 0xcb40007f51537421 */ /* 0x040fe20000000000 */
[----:B------:R-:W-:Y:S02]  /*1e30*/  SHF.L.U32 R81, R81, 0x17, RZ ;  /* 0x0000001751517819 */ /* 0x000fe400000006ff */
[----:B------:R-:W-:Y:S01]  /*1e40*/  MUFU.EX2 R41, R86 ;  /* 0x0000005600297308 */ /* 0x000fe20000000800 */
[----:B------:R-:W-:-:S04]  /*1e50*/  FFMA R83, R16, 1.4426950216293334961, -R83 ;  /* 0x3fb8aa3b10537823 */ /* 0x000fc80000000853 */
[----:B------:R-:W-:Y:S01]  /*1e60*/  FFMA R89, R16, 1.925963033500011079e-08, R83 ;  /* 0x32a5706010597823 */ /* 0x000fe20000000053 */
[----:B------:R-:W-:Y:S01]  /*1e70*/  FFMA.SAT R83, R10, R11, 0.5 ;  /* 0x3f0000000a537423 */ /* 0x000fe2000000200b */
[----:B------:R-:W-:Y:S01]  /*1e80*/  SHF.L.U32 R16, R13, 0x17, RZ ;  /* 0x000000170d107819 */ /* 0x000fe200000006ff */
[----:B------:R-:W-:Y:S02]  /*1e90*/  MUFU.EX2 R87, R87 ;  /* 0x0000005700577308 */ /* 0x000fe40000000800 */
[----:B------:R-:W-:Y:S02]  /*1ea0*/  FFMA.RM R83, R83, R12, 12582913 ;  /* 0x4b40000153537423 */ /* 0x000fe4000000400c */
[----:B------:R-:W-:Y:S01]  /*1eb0*/  FMUL R16, R16, R39 ;  /* 0x0000002710107220 */ /* 0x000fe20000400000 */
[----:B------:R-:W-:Y:S01]  /*1ec0*/  FFMA.SAT R39, R24, R11, 0.5 ;  /* 0x3f00000018277423 */ /* 0x000fe2000000200b */
[----:B------:R-:W-:-:S03]  /*1ed0*/  FADD R91, R83, -12583039 ;  /* 0xcb40007f535b7421 */ /* 0x000fc60000000000 */
[----:B------:R-:W-:Y:S01]  /*1ee0*/  FFMA.RM R39, R39, R12, 12582913 ;  /* 0x4b40000127277423 */ /* 0x000fe2000000400c */
[----:B------:R-:W-:-:S04]  /*1ef0*/  FFMA R91, R10, 1.4426950216293334961, -R91 ;  /* 0x3fb8aa3b0a5b7823 */ /* 0x000fc8000000085b */
[----:B------:R-:W-:Y:S01]  /*1f00*/  FFMA R88, R10, 1.925963033500011079e-08, R91 ;  /* 0x32a570600a587823 */ /* 0x000fe2000000005b */
[----:B------:R-:W-:Y:S01]  /*1f10*/  FMUL R10, R37, R92 ;  /* 0x0000005c250a7220 */ /* 0x000fe20000400000 */
[----:B------:R-:W-:-:S04]  /*1f20*/  FFMA.SAT R37, R26, R11, 0.5 ;  /* 0x3f0000001a257423 */ /* 0x000fc8000000200b */
[----:B------:R-:W-:-:S04]  /*1f30*/  FFMA.RM R37, R37, R12, 12582913 ;  /* 0x4b40000125257423 */ /* 0x000fc8000000400c */
[C---:B------:R-:W-:Y:S01]  /*1f40*/  FADD R91, R37.reuse, -12583039 ;  /* 0xcb40007f255b7421 */ /* 0x040fe20000000000 */
[----:B------:R-:W-:-:S03]  /*1f50*/  SHF.L.U32 R37, R37, 0x17, RZ ;  /* 0x0000001725257819 */ /* 0x000fc600000006ff */
[----:B------:R-:W-:-:S04]  /*1f60*/  FFMA R91, R26, 1.4426950216293334961, -R91 ;  /* 0x3fb8aa3b1a5b7823 */ /* 0x000fc8000000085b */
[----:B------:R-:W-:Y:S01]  /*1f70*/  FFMA R26, R26, 1.925963033500011079e-08, R91 ;  /* 0x32a570601a1a7823 */ /* 0x000fe2000000005b */
[----:B------:R-:W-:-:S04]  /*1f80*/  FFMA.SAT R91, R18, R11, 0.5 ;  /* 0x3f000000125b7423 */ /* 0x000fc8000000200b */
[----:B------:R-:W-:-:S04]  /*1f90*/  FFMA.RM R13, R91, R12, 12582913 ;  /* 0x4b4000015b0d7423 */ /* 0x000fc8000000400c */
[----:B------:R-:W-:-:S04]  /*1fa0*/  FADD R91, R13, -12583039 ;  /* 0xcb40007f0d5b7421 */ /* 0x000fc80000000000 */
[----:B------:R-:W-:-:S04]  /*1fb0*/  FFMA R91, R18, 1.4426950216293334961, -R91 ;  /* 0x3fb8aa3b125b7823 */ /* 0x000fc8000000085b */
[----:B------:R-:W-:Y:S01]  /*1fc0*/  FFMA R90, R18, 1.925963033500011079e-08, R91 ;  /* 0x32a57060125a7823 */ /* 0x000fe2000000005b */
[----:B------:R-:W-:Y:S01]  /*1fd0*/  SHF.L.U32 R18, R15, 0x17, RZ ;  /* 0x000000170f127819 */ /* 0x000fe200000006ff */
[----:B------:R-:W-:-:S04]  /*1fe0*/  FADD R91, R39, -12583039 ;  /* 0xcb40007f275b7421 */ /* 0x000fc80000000000 */
[----:B------:R-:W-:Y:S01]  /*1ff0*/  FMUL R18, R18, R27 ;  /* 0x0000001b12127220 */ /* 0x000fe20000400000 */
[----:B------:R-:W-:Y:S01]  /*2000*/  FFMA.SAT R27, R22, R11, 0.5 ;  /* 0x3f000000161b7423 */ /* 0x000fe2000000200b */
[----:B------:R-:W-:-:S03]  /*2010*/  FFMA R91, R24, 1.4426950216293334961, -R91 ;  /* 0x3fb8aa3b185b7823 */ /* 0x000fc6000000085b */
[-C--:B------:R-:W-:Y:S01]  /*2020*/  FFMA.RM R32, R27, R12.reuse, 12582913 ;  /* 0x4b4000011b207423 */ /* 0x080fe2000000400c */
[----:B------:R-:W-:Y:S01]  /*2030*/  FFMA R40, R24, 1.925963033500011079e-08, R91 ;  /* 0x32a5706018287823 */ /* 0x000fe2000000005b */
[-C--:B------:R-:W-:Y:S01]  /*2040*/  FFMA.SAT R91, R20, R11.reuse, 0.5 ;  /* 0x3f000000145b7423 */ /* 0x080fe2000000200b */
[----:B------:R-:W0:Y:S01]  /*2050*/  MUFU.EX2 R24, R29 ;  /* 0x0000001d00187308 */ /* 0x000e220000000800 */
[----:B------:R-:W-:Y:S02]  /*2060*/  FADD R27, R32, -12583039 ;  /* 0xcb40007f201b7421 */ /* 0x000fe40000000000 */
[-C--:B------:R-:W-:Y:S02]  /*2070*/  FFMA.RM R15, R91, R12.reuse, 12582913 ;  /* 0x4b4000015b0f7423 */ /* 0x080fe4000000400c */
[C---:B------:R-:W-:Y:S02]  /*2080*/  FFMA R27, R22.reuse, 1.4426950216293334961, -R27 ;  /* 0x3fb8aa3b161b7823 */ /* 0x040fe4000000081b */
[----:B------:R-:W-:Y:S01]  /*2090*/  FADD R91, R15, -12583039 ;  /* 0xcb40007f0f5b7421 */ /* 0x000fe20000000000 */
[----:B------:R-:W-:Y:S01]  /*20a0*/  MUFU.EX2 R40, R40 ;  /* 0x0000002800287308 */ /* 0x000fe20000000800 */
[----:B------:R-:W-:Y:S01]  /*20b0*/  FFMA R92, R22, 1.925963033500011079e-08, R27 ;  /* 0x32a57060165c7823 */ /* 0x000fe2000000001b */
[----:B------:R-:W-:Y:S01]  /*20c0*/  FFMA.SAT R27, R14, R11, 0.5 ;  /* 0x3f0000000e1b7423 */ /* 0x000fe2000000200b */
[-C--:B------:R-:W-:Y:S01]  /*20d0*/  FFMA.RM R11, R25, R12.reuse, 12582913 ;  /* 0x4b400001190b7423 */ /* 0x080fe2000000400c */
[----:B------:R-:W-:Y:S01]  /*20e0*/  FADD R25, RZ, R3 ;  /* 0x00000003ff197221 */ /* 0x000fe20000000000 */
[C---:B------:R-:W-:Y:S01]  /*20f0*/  FFMA R91, R20.reuse, 1.4426950216293334961, -R91 ;  /* 0x3fb8aa3b145b7823 */ /* 0x040fe2000000085b */
[----:B------:R-:W-:Y:S01]  /*2100*/  SHF.L.U32 R22, R21, 0x17, RZ ;  /* 0x0000001715167819 */ /* 0x000fe200000006ff */
[----:B------:R-:W-:Y:S01]  /*2110*/  FFMA.RM R12, R27, R12, 12582913 ;  /* 0x4b4000011b0c7423 */ /* 0x000fe2000000400c */
[----:B------:R-:W-:Y:S01]  /*2120*/  FADD R25, R25, R0 ;  /* 0x0000000019197221 */ /* 0x000fe20000000000 */
[----:B------:R-:W-:Y:S01]  /*2130*/  FFMA R91, R20, 1.925963033500011079e-08, R91 ;  /* 0x32a57060145b7823 */ /* 0x000fe2000000005b */
[----:B------:R-:W1:Y:S01]  /*2140*/  MUFU.EX2 R27, R82 ;  /* 0x00000052001b7308 */ /* 0x000e620000000800 */
[----:B------:R-:W-:Y:S01]  /*2150*/  SHF.L.U32 R15, R15, 0x17, RZ ;  /* 0x000000170f0f7819 */ /* 0x000fe200000006ff */
[----:B------:R-:W-:-:S04]  /*2160*/  FADD R25, R25, R2 ;  /* 0x0000000219197221 */ /* 0x000fc80000000000 */
[----:B------:R-:W-:Y:S02]  /*2170*/  FADD R20, R25, R4 ;  /* 0x0000000419147221 */ /* 0x000fe40000000000 */
[----:B------:R-:W2:Y:S02]  /*2180*/  MUFU.EX2 R82, R89 ;  /* 0x0000005900527308 */ /* 0x000ea40000000800 */
[----:B------:R-:W-:Y:S01]  /*2190*/  FADD R21, R20, R5 ;  /* 0x0000000514157221 */ /* 0x000fe20000000000 */
[----:B------:R-:W-:-:S03]  /*21a0*/  FMUL R20, R22, R93 ;  /* 0x0000005d16147220 */ /* 0x000fc60000400000 */
[----:B------:R-:W-:Y:S01]  /*21b0*/  FADD R22, R21, R6 ;  /* 0x0000000615167221 */ /* 0x000fe20000000000 */
[----:B------:R-:W-:Y:S01]  /*21c0*/  SHF.L.U32 R21, R23, 0x17, RZ ;  /* 0x0000001717157819 */ /* 0x000fe200000006ff */
[----:B------:R-:W-:Y:S02]  /*21d0*/  MUFU.EX2 R92, R92 ;  /* 0x0000005c005c7308 */ /* 0x000fe40000000800 */
[----:B------:R-:W-:Y:S02]  /*21e0*/  FADD R23, R22, R7 ;  /* 0x0000000716177221 */ /* 0x000fe40000000000 */
[----:B0-----:R-:W-:Y:S02]  /*21f0*/  FMUL R21, R21, R24 ;  /* 0x0000001815157220 */ /* 0x001fe40000400000 */
[----:B------:R-:W-:-:S04]  /*2200*/  FADD R22, R23, R8 ;  /* 0x0000000817167221 */ /* 0x000fc80000000000 */
[----:B------:R-:W-:Y:S01]  /*2210*/  FADD R23, R22, R9 ;  /* 0x0000000916177221 */ /* 0x000fe20000000000 */
[----:B------:R-:W-:-:S03]  /*2220*/  FMUL R22, R31, R94 ;  /* 0x0000005e1f167220 */ /* 0x000fc60000400000 */
[----:B------:R-:W-:-:S04]  /*2230*/  FADD R23, R23, R10 ;  /* 0x0000000a17177221 */ /* 0x000fc80000000000 */
[----:B------:R-:W-:Y:S01]  /*2240*/  FADD R24, R23, R16 ;  /* 0x0000001017187221 */ /* 0x000fe20000000000 */
[----:B------:R-:W-:Y:S02]  /*2250*/  FMUL R23, R33, R80 ;  /* 0x0000005021177220 */ /* 0x000fe40000400000 */
[----:B------:R-:W0:Y:S01]  /*2260*/  MUFU.EX2 R33, R88 ;  /* 0x0000005800217308 */ /* 0x000e220000000800 */
[----:B------:R-:W-:Y:S01]  /*2270*/  FADD R25, R24, R17 ;  /* 0x0000001118197221 */ /* 0x000fe20000000000 */
[----:B------:R-:W-:-:S03]  /*2280*/  SHF.L.U32 R24, R34, 0x17, RZ ;  /* 0x0000001722187819 */ /* 0x000fc600000006ff */
[----:B------:R-:W-:Y:S02]  /*2290*/  FADD R34, R25, R18 ;  /* 0x0000001219227221 */ /* 0x000fe40000000000 */
[----:B-1----:R-:W-:Y:S01]  /*22a0*/  FMUL R24, R24, R27 ;  /* 0x0000001b18187220 */ /* 0x002fe20000400000 */
[----:B------:R1:W-:Y:S01]  /*22b0*/  MUFU.EX2 R80, R26 ;  /* 0x0000001a00507308 */ /* 0x0003e20000000800 */
[----:B------:R-:W-:-:S04]  /*22c0*/  FADD R25, R34, R19 ;  /* 0x0000001322197221 */ /* 0x000fc80000000000 */
[----:B------:R-:W-:Y:S01]  /*22d0*/  FADD R34, R25, R20 ;  /* 0x0000001419227221 */ /* 0x000fe20000000000 */
[----:B------:R-:W-:Y:S02]  /*22e0*/  SHF.L.U32 R25, R35, 0x17, RZ ;  /* 0x0000001723197819 */ /* 0x000fe400000006ff */
[----:B------:R-:W3:Y:S01]  /*22f0*/  MUFU.EX2 R35, R90 ;  /* 0x0000005a00237308 */ /* 0x000ee20000000800 */
[----:B------:R-:W-:Y:S01]  /*2300*/  FADD R27, R34, R21 ;  /* 0x00000015221b7221 */ /* 0x000fe20000000000 */
[----:B-1----:R-:W-:Y:S01]  /*2310*/  FMUL R26, R36, R41 ;  /* 0x00000029241a7220 */ /* 0x002fe20000400000 */
[----:B------:R-:W-:Y:S02]  /*2320*/  FMUL R25, R25, R84 ;  /* 0x0000005419197220 */ /* 0x000fe40000400000 */
[----:B------:R-:W-:Y:S01]  /*2330*/  FADD R34, R27, R22 ;  /* 0x000000161b227221 */ /* 0x000fe20000000000 */
[----:B------:R-:W-:Y:S02]  /*2340*/  SHF.L.U32 R27, R38, 0x17, RZ ;  /* 0x00000017261b7819 */ /* 0x000fe400000006ff */
[----:B------:R-:W1:Y:S01]  /*2350*/  MUFU.EX2 R36, R91 ;  /* 0x0000005b00247308 */ /* 0x000e620000000800 */
[----:B------:R-:W-:-:S02]  /*2360*/  FADD R29, R34, R23 ;  /* 0x00000017221d7221 */ /* 0x000fc40000000000 */
[----:B------:R-:W-:Y:S02]  /*2370*/  FMUL R27, R27, R96 ;  /* 0x000000601b1b7220 */ /* 0x000fe40000400000 */
[----:B------:R-:W-:Y:S01]  /*2380*/  FADD R34, R29, R24 ;  /* 0x000000181d227221 */ /* 0x000fe20000000000 */
[C---:B------:R-:W-:Y:S01]  /*2390*/  FADD R29, R11.reuse, -12583039 ;  /* 0xcb40007f0b1d7421 */ /* 0x040fe20000000000 */
[----:B------:R-:W-:Y:S02]  /*23a0*/  SHF.L.U32 R11, R11, 0x17, RZ ;  /* 0x000000170b0b7819 */ /* 0x000fe400000006ff */
[----:B------:R-:W-:Y:S01]  /*23b0*/  FADD R34, R34, R25 ;  /* 0x0000001922227221 */ /* 0x000fe20000000000 */
[----:B------:R-:W-:-:S03]  /*23c0*/  FFMA R31, R28, 1.4426950216293334961, -R29 ;  /* 0x3fb8aa3b1c1f7823 */ /* 0x000fc6000000081d */
[----:B------:R-:W-:Y:S01]  /*23d0*/  FADD R29, R34, R27 ;  /* 0x0000001b221d7221 */ /* 0x000fe20000000000 */
[----:B------:R-:W-:Y:S01]  /*23e0*/  FFMA R38, R28, 1.925963033500011079e-08, R31 ;  /* 0x32a570601c267823 */ /* 0x000fe2000000001f */
[----:B------:R-:W-:Y:S01]  /*23f0*/  SHF.L.U32 R28, R83, 0x17, RZ ;  /* 0x00000017531c7819 */ /* 0x000fe200000006ff */
[----:B------:R-:W-:Y:S01]  /*2400*/  FMUL R31, R30, R87 ;  /* 0x000000571e1f7220 */ /* 0x000fe20000400000 */
[----:B------:R-:W-:Y:S01]  /*2410*/  FADD R30, R29, R26 ;  /* 0x0000001a1d1e7221 */ /* 0x000fe20000000000 */
[----:B--2---:R-:W-:Y:S01]  /*2420*/  FMUL R29, R81, R82 ;  /* 0x00000052511d7220 */ /* 0x004fe20000400000 */
[----:B------:R-:W-:Y:S01]  /*2430*/  SHF.L.U32 R34, R13, 0x17, RZ ;  /* 0x000000170d227819 */ /* 0x000fe200000006ff */
[----:B0-----:R-:W-:Y:S01]  /*2440*/  FMUL R28, R28, R33 ;  /* 0x000000211c1c7220 */ /* 0x001fe20000400000 */
[----:B------:R-:W-:Y:S01]  /*2450*/  FADD R30, R30, R31 ;  /* 0x0000001f1e1e7221 */ /* 0x000fe20000000000 */
[----:B------:R-:W-:Y:S01]  /*2460*/  FADD R33, R12, -12583039 ;  /* 0xcb40007f0c217421 */ /* 0x000fe20000000000 */
[----:B------:R-:W0:Y:S01]  /*2470*/  MUFU.EX2 R38, R38 ;  /* 0x0000002600267308 */ /* 0x000e220000000800 */
[----:B---3--:R-:W-:Y:S01]  /*2480*/  FMUL R34, R34, R35 ;  /* 0x0000002322227220 */ /* 0x008fe20000400000 */
[----:B------:R-:W-:Y:S01]  /*2490*/  FADD R13, R30, R29 ;  /* 0x0000001d1e0d7221 */ /* 0x000fe20000000000 */
[----:B------:R-:W-:Y:S01]  /*24a0*/  FFMA R33, R14, 1.4426950216293334961, -R33 ;  /* 0x3fb8aa3b0e217823 */ /* 0x000fe20000000821 */
[----:B------:R-:W-:Y:S01]  /*24b0*/  FMUL R30, R37, R80 ;  /* 0x00000050251e7220 */ /* 0x000fe20000400000 */
[----:B------:R-:W-:Y:S01]  /*24c0*/  SHF.L.U32 R35, R32, 0x17, RZ ;  /* 0x0000001720237819 */ /* 0x000fe200000006ff */
[----:B------:R-:W-:Y:S01]  /*24d0*/  FADD R13, R13, R28 ;  /* 0x0000001c0d0d7221 */ /* 0x000fe20000000000 */
[----:B------:R-:W-:Y:S01]  /*24e0*/  FFMA R37, R14, 1.925963033500011079e-08, R33 ;  /* 0x32a570600e257823 */ /* 0x000fe20000000021 */
[----:B------:R-:W-:Y:S01]  /*24f0*/  SHF.L.U32 R33, R39, 0x17, RZ ;  /* 0x0000001727217819 */ /* 0x000fe200000006ff */
[----:B-1----:R-:W-:Y:S01]  /*2500*/  FMUL R32, R15, R36 ;  /* 0x000000240f207220 */ /* 0x002fe20000400000 */
[----:B------:R-:W-:Y:S01]  /*2510*/  FADD R13, R13, R30 ;  /* 0x0000001e0d0d7221 */ /* 0x000fe20000000000 */
[----:B------:R-:W-:Y:S01]  /*2520*/  FMUL R35, R35, R92 ;  /* 0x0000005c23237220 */ /* 0x000fe20000400000 */
[----:B------:R-:W-:Y:S01]  /*2530*/  SHF.L.U32 R12, R12, 0x17, RZ ;  /* 0x000000170c0c7819 */ /* 0x000fe200000006ff */
[----:B------:R-:W1:Y:S01]  /*2540*/  MUFU.EX2 R37, R37 ;  /* 0x0000002500257308 */ /* 0x000e620000000800 */
[----:B------:R-:W-:Y:S01]  /*2550*/  FMUL R33, R33, R40 ;  /* 0x0000002821217220 */ /* 0x000fe20000400000 */
[----:B------:R-:W-:Y:S01]  /*2560*/  FADD R14, R13, R34 ;  /* 0x000000220d0e7221 */ /* 0x000fe20000000000 */
[----:B0-----:R-:W-:-:S03]  /*2570*/  FMUL R36, R11, R38 ;  /* 0x000000260b247220 */ /* 0x001fc60000400000 */
[----:B------:R-:W-:-:S04]  /*2580*/  FADD R13, R14, R33 ;  /* 0x000000210e0d7221 */ /* 0x000fc80000000000 */
[----:B------:R-:W-:-:S04]  /*2590*/  FADD R14, R13, R32 ;  /* 0x000000200d0e7221 */ /* 0x000fc80000000000 */
[----:B------:R-:W-:Y:S01]  /*25a0*/  FADD R11, R14, R35 ;  /* 0x000000230e0b7221 */ /* 0x000fe20000000000 */
[----:B-1----:R-:W-:-:S03]  /*25b0*/  FMUL R37, R12, R37 ;  /* 0x000000250c257220 */ /* 0x002fc60000400000 */
[----:B------:R-:W-:-:S04]  /*25c0*/  FADD R12, R11, R36 ;  /* 0x000000240b0c7221 */ /* 0x000fc80000000000 */
[----:B------:R-:W-:-:S05]  /*25d0*/  FADD R13, R12, R37 ;  /* 0x000000250c0d7221 */ /* 0x000fca0000000000 */
[----:B------:R-:W0:Y:S02]  /*25e0*/  SHFL.BFLY PT, R14, R13, 0x10, 0x1f ;  /* 0x0e001f000d0e7f89 */ /* 0x000e2400000e0000 */
[----:B0-----:R-:W-:-:S05]  /*25f0*/  FADD R38, R13, R14 ;  /* 0x0000000e0d267221 */ /* 0x001fca0000000000 */
[----:B------:R-:W0:Y:S02]  /*2600*/  SHFL.BFLY PT, R14, R38, 0x8, 0x1f ;  /* 0x0d001f00260e7f89 */ /* 0x000e2400000e0000 */
[----:B0-----:R-:W-:-:S05]  /*2610*/  FADD R39, R38, R14 ;  /* 0x0000000e26277221 */ /* 0x001fca0000000000 */
[----:B------:R-:W0:Y:S02]  /*2620*/  SHFL.BFLY PT, R14, R39, 0x4, 0x1f ;  /* 0x0c801f00270e7f89 */ /* 0x000e2400000e0000 */
[----:B0-----:R-:W-:-:S05]  /*2630*/  FADD R40, R39, R14 ;  /* 0x0000000e27287221 */ /* 0x001fca0000000000 */
[----:B------:R-:W0:Y:S02]  /*2640*/  SHFL.BFLY PT, R14, R40, 0x2, 0x1f ;  /* 0x0c401f00280e7f89 */ /* 0x000e2400000e0000 */
[----:B0-----:R-:W-:-:S05]  /*2650*/  FADD R41, R40, R14 ;  /* 0x0000000e28297221 */ /* 0x001fca0000000000 */
[----:B------:R0:W1:Y:S02]  /*2660*/  SHFL.BFLY PT, R14, R41, 0x1, 0x1f ;  /* 0x0c201f00290e7f89 */ /* 0x00006400000e0000 */
.L_x_78:
[----:B01----:R-:W-:Y:S01]  /*2670*/  FADD R41, R41, R14 ;  /* 0x0000000e29297221 */ /* 0x003fe20000000000 */
[----:B------:R-:W-:Y:S03]  /*2680*/  BSSY.RECONVERGENT B2, `(.L_x_2) ;  /* 0x000000d000027945 */ /* 0x000fe60003800200 */
[----:B------:R-:W0:Y:S08]  /*2690*/  MUFU.RCP R12, R41 ;  /* 0x00000029000c7308 */ /* 0x000e300000001000 */
[----:B------:R-:W1:Y:S01]  /*26a0*/  FCHK P0, R3, R41 ;  /* 0x0000002903007302 */ /* 0x000e620000000000 */
[----:B0-----:R-:W-:-:S04]  /*26b0*/  FFMA R11, -R41, R12, 1 ;  /* 0x3f800000290b7423 */ /* 0x001fc8000000010c */
[----:B------:R-:W-:-:S04]  /*26c0*/  FFMA R12, R12, R11, R12 ;  /* 0x0000000b0c0c7223 */ /* 0x000fc8000000000c */
[----:B------:R-:W-:-:S04]  /*26d0*/  FFMA R11, R3, R12, RZ ;  /* 0x0000000c030b7223 */ /* 0x000fc800000000ff */
[----:B------:R-:W-:-:S04]  /*26e0*/  FFMA R13, -R41, R11, R3 ;  /* 0x0000000b290d7223 */ /* 0x000fc80000000103 */
[----:B------:R-:W-:Y:S01]  /*26f0*/  FFMA R11, R12, R13, R11 ;  /* 0x0000000d0c0b7223 */ /* 0x000fe2000000000b */
[----:B-1----:R-:W-:Y:S06]  /*2700*/  @!P0 BRA `(.L_x_3) ;  /* 0x0000000000108947 */ /* 0x002fec0003800000 */
[----:B------:R-:W-:Y:S02]  /*2710*/  MOV R12, R41 ;  /* 0x00000029000c7202 */ /* 0x000fe40000000f00 */
[----:B------:R-:W-:-:S07]  /*2720*/  MOV R14, 0x2740 ;  /* 0x00002740000e7802 */ /* 0x000fce0000000f00 */
[----:B------:R-:W-:Y:S05]  /*2730*/  CALL.REL.NOINC `($__internal_0_$__cuda_sm3x_div_rn_noftz_f32_slowpath) ;  /* 0x0000003c007c7944 */ /* 0x000fea0003c00000 */
[----:B------:R-:W-:-:S07]  /*2740*/  MOV R11, R3 ;  /* 0x00000003000b7202 */ /* 0x000fce0000000f00 */
.L_x_3:
[----:B------:R-:W-:Y:S05]  /*2750*/  BSYNC.RECONVERGENT B2 ;  /* 0x0000000000027941 */ /* 0x000fea0003800200 */
.L_x_2:
[----:B------:R-:W0:Y:S01]  /*2760*/  MUFU.RCP R12, R41 ;  /* 0x00000029000c7308 */ /* 0x000e220000001000 */
[----:B------:R-:W-:Y:S07]  /*2770*/  BSSY.RECONVERGENT B2, `(.L_x_4) ;  /* 0x000000d000027945 */ /* 0x000fee0003800200 */
        /* <DEDUP_REMOVED lines=8> */
[----:B------:R-:W-:Y:S02]  /*2800*/  MOV R12, R41 ;  /* 0x00000029000c7202 */ /* 0x000fe40000000f00 */
[----:B------:R-:W-:-:S07]  /*2810*/  MOV R14, 0x2830 ;  /* 0x00002830000e7802 */ /* 0x000fce0000000f00 */
[----:B------:R-:W-:Y:S05]  /*2820*/  CALL.REL.NOINC `($__internal_0_$__cuda_sm3x_div_rn_noftz_f32_slowpath) ;  /* 0x0000003c00407944 */ /* 0x000fea0003c00000 */
[----:B------:R-:W-:-:S07]  /*2830*/  MOV R15, R3 ;  /* 0x00000003000f7202 */ /* 0x000fce0000000f00 */
.L_x_5:
[----:B------:R-:W-:Y:S05]  /*2840*/  BSYNC.RECONVERGENT B2 ;  /* 0x0000000000027941 */ /* 0x000fea0003800200 */
.L_x_4:
        /* <DEDUP_REMOVED lines=14> */
.L_x_7:
[----:B------:R-:W-:Y:S05]  /*2930*/  BSYNC.RECONVERGENT B2 ;  /* 0x0000000000027941 */ /* 0x000fea0003800200 */
.L_x_6:
        /* <DEDUP_REMOVED lines=14> */
.L_x_9:
[----:B------:R-:W-:Y:S05]  /*2a20*/  BSYNC.RECONVERGENT B2 ;  /* 0x0000000000027941 */ /* 0x000fea0003800200 */
.L_x_8:
        /* <DEDUP_REMOVED lines=14> */
.L_x_11:
[----:B------:R-:W-:Y:S05]  /*2b10*/  BSYNC.RECONVERGENT B2 ;  /* 0x0000000000027941 */ /* 0x000fea0003800200 */
.L_x_10:
        /* <DEDUP_REMOVED lines=14> */
.L_x_13:
[----:B------:R-:W-:Y:S05]  /*2c00*/  BSYNC.RECONVERGENT B2 ;  /* 0x0000000000027941 */ /* 0x000fea0003800200 */
.L_x_12:
        /* <DEDUP_REMOVED lines=14> */
.L_x_15:
[----:B------:R-:W-:Y:S05]  /*2cf0*/  BSYNC.RECONVERGENT B2 ;  /* 0x0000000000027941 */ /* 0x000fea0003800200 */
.L_x_14:
        /* <DEDUP_REMOVED lines=14> */
.L_x_17:
[----:B------:R-:W-:Y:S05]  /*2de0*/  BSYNC.RECONVERGENT B2 ;  /* 0x0000000000027941 */ /* 0x000fea0003800200 */
.L_x_16:
        /* <DEDUP_REMOVED lines=14> */
.L_x_19:
[----:B------:R-:W-:Y:S05]  /*2ed0*/  BSYNC.RECONVERGENT B2 ;  /* 0x0000000000027941 */ /* 0x000fea0003800200 */
.L_x_18:
        /* <DEDUP_REMOVED lines=14> */
.L_x_21:
[----:B------:R-:W-:Y:S05]  /*2fc0*/  BSYNC.RECONVERGENT B2 ;  /* 0x0000000000027941 */ /* 0x000fea0003800200 */
.L_x_20:
        /* <DEDUP_REMOVED lines=14> */
.L_x_23:
[----:B------:R-:W-:Y:S05]  /*30b0*/  BSYNC.RECONVERGENT B2 ;  /* 0x0000000000027941 */ /* 0x000fea0003800200 */
.L_x_22:
        /* <DEDUP_REMOVED lines=14> */
.L_x_25:
[----:B------:R-:W-:Y:S05]  /*31a0*/  BSYNC.RECONVERGENT B2 ;  /* 0x0000000000027941 */ /* 0x000fea0003800200 */
.L_x_24:
        /* <DEDUP_REMOVED lines=14> */
.L_x_27:
[----:B------:R-:W-:Y:S05]  /*3290*/  BSYNC.RECONVERGENT B2 ;  /* 0x0000000000027941 */ /* 0x000fea0003800200 */
.L_x_26:
        /* <DEDUP_REMOVED lines=14> */
.L_x_29:
[----:B------:R-:W-:Y:S05]  /*3380*/  BSYNC.RECONVERGENT B2 ;  /* 0x0000000000027941 */ /* 0x000fea0003800200 */
.L_x_28:
        /* <DEDUP_REMOVED lines=14> */
.L_x_31:
[----:B------:R-:W-:Y:S05]  /*3470*/  BSYNC.RECONVERGENT B2 ;  /* 0x0000000000027941 */ /* 0x000fea0003800200 */
.L_x_30:
        /* <DEDUP_REMOVED lines=14> */
.L_x_33:
[----:B------:R-:W-:Y:S05]  /*3560*/  BSYNC.RECONVERGENT B2 ;  /* 0x0000000000027941 */ /* 0x000fea0003800200 */
.L_x_32:
        /* <DEDUP_REMOVED lines=14> */
.L_x_35:
[----:B------:R-:W-:Y:S05]  /*3650*/  BSYNC.RECONVERGENT B2 ;  /* 0x0000000000027941 */ /* 0x000fea0003800200 */
.L_x_34:
        /* <DEDUP_REMOVED lines=14> */
.L_x_37:
[----:B------:R-:W-:Y:S05]  /*3740*/  BSYNC.RECONVERGENT B2 ;  /* 0x0000000000027941 */ /* 0x000fea0003800200 */
.L_x_36:
        /* <DEDUP_REMOVED lines=14> */
.L_x_39:
[----:B------:R-:W-:Y:S05]  /*3830*/  BSYNC.RECONVERGENT B2 ;  /* 0x0000000000027941 */ /* 0x000fea0003800200 */
.L_x_38:
        /* <DEDUP_REMOVED lines=14> */
.L_x_41:
[----:B------:R-:W-:Y:S05]  /*3920*/  BSYNC.RECONVERGENT B2 ;  /* 0x0000000000027941 */ /* 0x000fea0003800200 */
.L_x_40:
        /* <DEDUP_REMOVED lines=14> */
.L_x_43:
[----:B------:R-:W-:Y:S05]  /*3a10*/  BSYNC.RECONVERGENT B2 ;  /* 0x0000000000027941 */ /* 0x000fea0003800200 */
.L_x_42:
        /* <DEDUP_REMOVED lines=14> */
.L_x_45:
[----:B------:R-:W-:Y:S05]  /*3b00*/  BSYNC.RECONVERGENT B2 ;  /* 0x0000000000027941 */ /* 0x000fea0003800200 */
.L_x_44:
        /* <DEDUP_REMOVED lines=14> */
.L_x_47:
[----:B------:R-:W-:Y:S05]  /*3bf0*/  BSYNC.RECONVERGENT B2 ;  /* 0x0000000000027941 */ /* 0x000fea0003800200 */
.L_x_46:
        /* <DEDUP_REMOVED lines=14> */
.L_x_49:
[----:B------:R-:W-:Y:S05]  /*3ce0*/  BSYNC.RECONVERGENT B2 ;  /* 0x0000000000027941 */ /* 0x000fea0003800200 */
.L_x_48:
        /* <DEDUP_REMOVED lines=14> */
.L_x_51:
[----:B------:R-:W-:Y:S05]  /*3dd0*/  BSYNC.RECONVERGENT B2 ;  /* 0x0000000000027941 */ /* 0x000fea0003800200 */
.L_x_50:
        /* <DEDUP_REMOVED lines=14> */
.L_x_53:
[----:B------:R-:W-:Y:S05]  /*3ec0*/  BSYNC.RECONVERGENT B2 ;  /* 0x0000000000027941 */ /* 0x000fea0003800200 */
.L_x_52:
        /* <DEDUP_REMOVED lines=14> */
.L_x_55:
[----:B------:R-:W-:Y:S05]  /*3fb0*/  BSYNC.RECONVERGENT B2 ;  /* 0x0000000000027941 */ /* 0x000fea0003800200 */
.L_x_54:
        /* <DEDUP_REMOVED lines=14> */
.L_x_57:
[----:B------:R-:W-:Y:S05]  /*40a0*/  BSYNC.RECONVERGENT B2 ;  /* 0x0000000000027941 */ /* 0x000fea0003800200 */
.L_x_56:
        /* <DEDUP_REMOVED lines=14> */
.L_x_59:
[----:B------:R-:W-:Y:S05]  /*4190*/  BSYNC.RECONVERGENT B2 ;  /* 0x0000000000027941 */ /* 0x000fea0003800200 */
.L_x_58:
        /* <DEDUP_REMOVED lines=14> */
.L_x_61:
[----:B------:R-:W-:Y:S05]  /*4280*/  BSYNC.RECONVERGENT B2 ;  /* 0x0000000000027941 */ /* 0x000fea0003800200 */
.L_x_60:
        /* <DEDUP_REMOVED lines=14> */
.L_x_63:
[----:B------:R-:W-:Y:S05]  /*4370*/  BSYNC.RECONVERGENT B2 ;  /* 0x0000000000027941 */ /* 0x000fea0003800200 */
.L_x_62:
        /* <DEDUP_REMOVED lines=14> */
.L_x_65:
[----:B------:R-:W-:Y:S05]  /*4460*/  BSYNC.RECONVERGENT B2 ;  /* 0x0000000000027941 */ /* 0x000fea0003800200 */
.L_x_64:
[----:B------:R-:W0:Y:S01]  /*4470*/  @!P1 LDC.64 R2, c[0x0][0x388] ;  /* 0x0000e200ff029b82 */ /* 0x000e220000000a00 */
[----:B------:R-:W-:Y:S01]  /*4480*/  IADD3 R0, PT, PT, R45, 0x20, RZ ;  /* 0x000000202d007810 */ /* 0x000fe20007ffe0ff */
[----:B------:R-:W-:Y:S01]  /*4490*/  IMAD R46, R44, UR42, R46 ;  /* 0x0000002a2c2e7c24 */ /* 0x000fe2000f8e022e */
[----:B------:R-:W-:Y:S02]  /*44a0*/  @!P1 R2UR UR4, R42 ;  /* 0x000000002a0492ca */ /* 0x000fe400000e0000 */
[----:B------:R-:W-:Y:S02]  /*44b0*/  ISETP.GE.AND P3, PT, R0, UR42, PT ;  /* 0x0000002a00007c0c */ /* 0x000fe4000bf66270 */
[----:B------:R-:W-:Y:S02]  /*44c0*/  @!P1 R2UR UR5, R43 ;  /* 0x000000002b0592ca */ /* 0x000fe400000e0000 */
[----:B------:R-:W-:Y:S02]  /*44d0*/  IADD3 R4, P4, PT, R48, UR40, RZ ;  /* 0x0000002830047c10 */ /* 0x000fe4000ff9e0ff */
[----:B------:R-:W-:-:S02]  /*44e0*/  IADD3 R0, PT, PT, R45, 0xc0, RZ ;  /* 0x000000c02d007810 */ /* 0x000fc40007ffe0ff */
[----:B------:R-:W-:Y:S02]  /*44f0*/  IADD3.X R5, PT, PT, R50, UR41, RZ, P4, !PT ;  /* 0x0000002932057c10 */ /* 0x000fe4000a7fe4ff */
[----:B------:R-:W-:Y:S02]  /*4500*/  ISETP.GE.AND P0, PT, R0, UR42, PT ;  /* 0x0000002a00007c0c */ /* 0x000fe4000bf06270 */
[----:B------:R-:W-:Y:S02]  /*4510*/  ISETP.GE.AND P6, PT, R51, UR42, PT ;  /* 0x0000002a33007c0c */ /* 0x000fe4000bfc6270 */
[----:B------:R-:W-:Y:S02]  /*4520*/  @!P3 R2UR UR6, R42 ;  /* 0x000000002a06b2ca */ /* 0x000fe400000e0000 */
[----:B------:R-:W-:Y:S02]  /*4530*/  @!P3 R2UR UR7, R43 ;  /* 0x000000002b07b2ca */ /* 0x000fe400000e0000 */
[----:B------:R-:W-:Y:S01]  /*4540*/  ISETP.GE.AND P5, PT, R52, UR42, PT ;  /* 0x0000002a34007c0c */ /* 0x000fe2000bfa6270 */
[----:B0-----:R-:W-:Y:S01]  /*4550*/  @!P1 IMAD.WIDE R2, R49, 0x4, R2 ;  /* 0x0000000431029825 */ /* 0x001fe200078e0202 */
[----:B------:R-:W-:-:S03]  /*4560*/  ISETP.GE.AND P4, PT, R53, UR42, PT ;  /* 0x0000002a35007c0c */ /* 0x000fc6000bf86270 */
[----:B------:R-:W-:Y:S01]  /*4570*/  @!P0 R2UR UR12, R42 ;  /* 0x000000002a0c82ca */ /* 0x000fe200000e0000 */
[----:B------:R0:W-:Y:S01]  /*4580*/  @!P1 STG.E desc[UR4][R2.64], R11 ;  /* 0x0000000b02009986 */ /* 0x0001e2000c101904 */
[----:B------:R-:W-:Y:S01]  /*4590*/  ISETP.GE.AND P1, PT, R54, UR42, PT ;  /* 0x0000002a36007c0c */ /* 0x000fe2000bf26270 */
[----:B------:R-:W-:Y:S01]  /*45a0*/  IMAD R49, R44, UR42, R49 ;  /* 0x0000002a2c317c24 */ /* 0x000fe2000f8e0231 */
[C---:B------:R-:W-:Y:S02]  /*45b0*/  @!P6 R2UR UR4, R42.reuse ;  /* 0x000000002a04e2ca */ /* 0x040fe400000e0000 */
[----:B------:R0:W-:Y:S01]  /*45c0*/  @!P3 STG.E desc[UR6][R4.64+0x80], R15 ;  /* 0x0000800f0400b986 */ /* 0x0001e2000c101906 */
[----:B------:R-:W-:Y:S02]  /*45d0*/  ISETP.GE.AND P3, PT, R55, UR42, PT ;  /* 0x0000002a37007c0c */ /* 0x000fe4000bf66270 */
[----:B------:R-:W-:Y:S02]  /*45e0*/  @!P6 R2UR UR5, R43 ;  /* 0x000000002b05e2ca */ /* 0x000fe400000e0000 */
[----:B------:R-:W-:-:S02]  /*45f0*/  @!P5 R2UR UR6, R42 ;  /* 0x000000002a06d2ca */ /* 0x000fc400000e0000 */
[C---:B------:R-:W-:Y:S02]  /*4600*/  @!P5 R2UR UR7, R43.reuse ;  /* 0x000000002b07d2ca */ /* 0x040fe400000e0000 */
[C---:B------:R-:W-:Y:S02]  /*4610*/  @!P4 R2UR UR8, R42.reuse ;  /* 0x000000002a08c2ca */ /* 0x040fe400000e0000 */
[C---:B------:R-:W-:Y:S02]  /*4620*/  @!P4 R2UR UR9, R43.reuse ;  /* 0x000000002b09c2ca */ /* 0x040fe400000e0000 */
[----:B------:R-:W-:Y:S02]  /*4630*/  @!P1 R2UR UR10, R42 ;  /* 0x000000002a0a92ca */ /* 0x000fe400000e0000 */
[C---:B------:R-:W-:Y:S01]  /*4640*/  @!P1 R2UR UR11, R43.reuse ;  /* 0x000000002b0b92ca */ /* 0x040fe200000e0000 */
[----:B------:R0:W-:Y:S01]  /*4650*/  @!P6 STG.E desc[UR4][R4.64+0x100], R39 ;  /* 0x000100270400e986 */ /* 0x0001e2000c101904 */
[----:B------:R-:W-:-:S02]  /*4660*/  @!P0 R2UR UR13, R43 ;  /* 0x000000002b0d82ca */ /* 0x000fc400000e0000 */
[----:B------:R-:W-:Y:S01]  /*4670*/  @!P3 R2UR UR14, R42 ;  /* 0x000000002a0eb2ca */ /* 0x000fe200000e0000 */
[----:B------:R0:W-:Y:S01]  /*4680*/  @!P5 STG.E desc[UR6][R4.64+0x180], R81 ;  /* 0x000180510400d986 */ /* 0x0001e2000c101906 */
[----:B------:R-:W-:Y:S02]  /*4690*/  @!P3 R2UR UR15, R43 ;  /* 0x000000002b0fb2ca */ /* 0x000fe400000e0000 */
[----:B------:R-:W-:Y:S01]  /*46a0*/  ISETP.GE.AND P5, PT, R60, UR42, PT ;  /* 0x0000002a3c007c0c */ /* 0x000fe2000bfa6270 */
[----:B------:R0:W-:Y:S01]  /*46b0*/  @!P4 STG.E desc[UR8][R4.64+0x200], R83 ;  /* 0x000200530400c986 */ /* 0x0001e2000c101908 */
[----:B------:R-:W-:Y:S02]  /*46c0*/  ISETP.GE.AND P4, PT, R59, UR42, PT ;  /* 0x0000002a3b007c0c */ /* 0x000fe4000bf86270 */
[----:B------:R-:W-:Y:S01]  /*46d0*/  ISETP.GE.AND P6, PT, R61, UR42, PT ;  /* 0x0000002a3d007c0c */ /* 0x000fe2000bfc6270 */
[----:B------:R0:W-:Y:S01]  /*46e0*/  @!P1 STG.E desc[UR10][R4.64+0x280], R85 ;  /* 0x0002805504009986 */ /* 0x0001e2000c10190a */
[----:B------:R-:W-:-:S03]  /*46f0*/  ISETP.GE.AND P1, PT, R57, UR42, PT ;  /* 0x0000002a39007c0c */ /* 0x000fc6000bf26270 */
[----:B------:R0:W-:Y:S01]  /*4700*/  @!P0 STG.E desc[UR12][R4.64+0x300], R87 ;  /* 0x0003005704008986 */ /* 0x0001e2000c10190c */
[----:B------:R-:W-:-:S03]  /*4710*/  ISETP.GE.AND P0, PT, R56, UR42, PT ;  /* 0x0000002a38007c0c */ /* 0x000fc6000bf06270 */
[----:B------:R0:W-:Y:S01]  /*4720*/  @!P3 STG.E desc[UR14][R4.64+0x380], R7 ;  /* 0x000380070400b986 */ /* 0x0001e2000c10190e */
[----:B------:R-:W-:Y:S02]  /*4730*/  ISETP.GE.AND P3, PT, R58, UR42, PT ;  /* 0x0000002a3a007c0c */ /* 0x000fe4000bf66270 */
[C---:B------:R-:W-:Y:S02]  /*4740*/  @!P4 R2UR UR10, R42.reuse ;  /* 0x000000002a0ac2ca */ /* 0x040fe400000e0000 */
[C---:B------:R-:W-:Y:S02]  /*4750*/  @!P4 R2UR UR11, R43.reuse ;  /* 0x000000002b0bc2ca */ /* 0x040fe400000e0000 */
[C---:B------:R-:W-:Y:S02]  /*4760*/  @!P1 R2UR UR6, R42.reuse ;  /* 0x000000002a0692ca */ /* 0x040fe400000e0000 */
[----:B------:R-:W-:Y:S02]  /*4770*/  @!P1 R2UR UR7, R43 ;  /* 0x000000002b0792ca */ /* 0x000fe400000e0000 */
[----:B------:R-:W-:-:S02]  /*4780*/  @!P0 R2UR UR4, R42 ;  /* 0x000000002a0482ca */ /* 0x000fc400000e0000 */
[C---:B------:R-:W-:Y:S02]  /*4790*/  @!P0 R2UR UR5, R43.reuse ;  /* 0x000000002b0582ca */ /* 0x040fe400000e0000 */
[C---:B------:R-:W-:Y:S02]  /*47a0*/  @!P3 R2UR UR8, R42.reuse ;  /* 0x000000002a08b2ca */ /* 0x040fe400000e0000 */
[C---:B------:R-:W-:Y:S01]  /*47b0*/  @!P3 R2UR UR9, R43.reuse ;  /* 0x000000002b09b2ca */ /* 0x040fe200000e0000 */
[----:B------:R0:W-:Y:S01]  /*47c0*/  @!P4 STG.E desc[UR10][R4.64+0x580], R93 ;  /* 0x0005805d0400c986 */ /* 0x0001e2000c10190a */
[C---:B------:R-:W-:Y:S02]  /*47d0*/  @!P5 R2UR UR12, R42.reuse ;  /* 0x000000002a0cd2ca */ /* 0x040fe400000e0000 */
[----:B------:R-:W-:Y:S01]  /*47e0*/  @!P5 R2UR UR13, R43 ;  /* 0x000000002b0dd2ca */ /* 0x000fe200000e0000 */
[----:B------:R0:W-:Y:S01]  /*47f0*/  @!P1 STG.E desc[UR6][R4.64+0x480], R9 ;  /* 0x0004800904009986 */ /* 0x0001e2000c101906 */
[----:B------:R-:W-:-:S02]  /*4800*/  @!P6 R2UR UR14, R42 ;  /* 0x000000002a0ee2ca */ /* 0x000fc400000e0000 */
[----:B------:R-:W-:Y:S01]  /*4810*/  @!P6 R2UR UR15, R43 ;  /* 0x000000002b0fe2ca */ /* 0x000fe200000e0000 */
[----:B------:R0:W-:Y:S01]  /*4820*/  @!P0 STG.E desc[UR4][R4.64+0x400], R89 ;  /* 0x0004005904008986 */ /* 0x0001e2000c101904 */
[----:B------:R-:W-:Y:S02]  /*4830*/  ISETP.GE.AND P0, PT, R62, UR42, PT ;  /* 0x0000002a3e007c0c */ /* 0x000fe4000bf06270 */
[----:B------:R-:W-:Y:S01]  /*4840*/  ISETP.GE.AND P1, PT, R63, UR42, PT ;  /* 0x0000002a3f007c0c */ /* 0x000fe2000bf26270 */
[----:B------:R0:W-:Y:S01]  /*4850*/  @!P3 STG.E desc[UR8][R4.64+0x500], R91 ;  /* 0x0005005b0400b986 */ /* 0x0001e2000c101908 */
[----:B------:R-:W-:Y:S02]  /*4860*/  ISETP.GE.AND P3, PT, R64, UR42, PT ;  /* 0x0000002a40007c0c */ /* 0x000fe4000bf66270 */
[----:B------:R-:W-:Y:S01]  /*4870*/  ISETP.GE.AND P4, PT, R65, UR42, PT ;  /* 0x0000002a41007c0c */ /* 0x000fe2000bf86270 */
        /* <DEDUP_REMOVED lines=66> */
[----:B------:R0:W-:Y:S04]  /*4ca0*/  @!P3 STG.E desc[UR8][R4.64+0xe00], R33 ;  /* 0x000e00210400b986 */ /* 0x0001e8000c101908 */
[----:B------:R0:W-:Y:S04]  /*4cb0*/  @!P4 STG.E desc[UR10][R4.64+0xe80], R111 ;  /* 0x000e806f0400c986 */ /* 0x0001e8000c10190a */
[----:B------:R0:W-:Y:S04]  /*4cc0*/  @!P5 STG.E desc[UR12][R4.64+0xf00], R35 ;  /* 0x000f00230400d986 */ /* 0x0001e8000c10190c */
[----:B------:R0:W-:Y:S01]  /*4cd0*/  @!P6 STG.E desc[UR14][R4.64+0xf80], R13 ;  /* 0x000f800d0400e986 */ /* 0x0001e2000c10190e */
[----:B------:R-:W-:Y:S05]  /*4ce0*/  @!P2 BRA `(.L_x_66) ;  /* 0xffffffb400d0a947 */ /* 0x000fea000383ffff */
[----:B------:R-:W-:Y:S05]  /*4cf0*/  EXIT ;  /* 0x000000000000794d */ /* 0x000fea0003800000 */
.L_x_1:
[----:B------:R-:W-:Y:S01]  /*4d00*/  BSSY B0, `(.L_x_67) ;  /* 0x0000007000007945 */ /* 0x000fe20003800000 */
[----:B------:R-:W-:Y:S02]  /*4d10*/  MOV R12, 0x10 ;  /* 0x00000010000c7802 */ /* 0x000fe40000000f00 */
[----:B------:R-:W-:Y:S02]  /*4d20*/  MOV R11, 0x1f ;  /* 0x0000001f000b7802 */ /* 0x000fe40000000f00 */
[----:B------:R-:W-:-:S07]  /*4d30*/  MOV R15, 0xffffffff ;  /* 0xffffffff000f7802 */ /* 0x000fce0000000f00 */
[----:B------:R-:W-:Y:S05]  /*4d40*/  WARPSYNC.COLLECTIVE R15, `(.L_x_68) ;  /* 0x000000000f087348 */ /* 0x000fea0003c00000 */
[----:B------:R0:W1:Y:S02]  /*4d50*/  SHFL.BFLY P6, R14, R13, R12, R11 ;  /* 0x0c00000c0d0e7389 */ /* 0x00006400000c000b */
[----:B01----:R-:W-:Y:S05]  /*4d60*/  ENDCOLLECTIVE ;  /* 0x000000000000791b */ /* 0x003fea0003800000 */
.L_x_68:
[----:B------:R-:W-:Y:S05]  /*4d70*/  BSYNC B0 ;  /* 0x0000000000007941 */ /* 0x000fea0003800000 */
.L_x_67:
[----:B------:R-:W-:Y:S01]  /*4d80*/  HFMA2 R12, -RZ, RZ, 0, 4.76837158203125e-07 ;  /* 0x00000008ff0c7431 */ /* 0x000fe200000001ff */
[----:B------:R-:W-:Y:S02]  /*4d90*/  FMNMX R13, R14, R13, !PT ;  /* 0x0000000d0e0d7209 */ /* 0x000fe40007800000 */
[----:B------:R-:W-:Y:S02]  /*4da0*/  MOV R11, 0x1f ;  /* 0x0000001f000b7802 */ /* 0x000fe40000000f00 */
[----:B------:R-:W-:-:S07]  /*4db0*/  MOV R15, 0xffffffff ;  /* 0xffffffff000f7802 */ /* 0x000fce0000000f00 */
[----:B------:R-:W-:Y:S05]  /*4dc0*/  WARPSYNC.COLLECTIVE R15, `(.L_x_69) ;  /* 0x000000000f087348 */ /* 0x000fea0003c00000 */
[----:B------:R0:W1:Y:S02]  /*4dd0*/  SHFL.BFLY P6, R14, R13, R12, R11 ;  /* 0x0c00000c0d0e7389 */ /* 0x00006400000c000b */
[----:B01----:R-:W-:Y:S05]  /*4de0*/  ENDCOLLECTIVE ;  /* 0x000000000000791b */ /* 0x003fea0003800000 */
.L_x_69:
[----:B------:R-:W-:Y:S01]  /*4df0*/  HFMA2 R12, -RZ, RZ, 0, 2.384185791015625e-07 ;  /* 0x00000004ff0c7431 */ /* 0x000fe200000001ff */
[----:B------:R-:W-:-:S04]  /*4e00*/  FMNMX R0, R13, R14, !PT ;  /* 0x0000000e0d007209 */ /* 0x000fc80007800000 */
[----:B------:R-:W-:-:S07]  /*4e10*/  MOV R13, R0 ;  /* 0x00000000000d7202 */ /* 0x000fce0000000f00 */
[----:B------:R-:W-:Y:S05]  /*4e20*/  WARPSYNC.COLLECTIVE R15, `(.L_x_70) ;  /* 0x000000000f087348 */ /* 0x000fea0003c00000 */
[----:B------:R0:W1:Y:S02]  /*4e30*/  SHFL.BFLY P6, R14, R13, R12, R11 ;  /* 0x0c00000c0d0e7389 */ /* 0x00006400000c000b */
[----:B01----:R-:W-:Y:S05]  /*4e40*/  ENDCOLLECTIVE ;  /* 0x000000000000791b */ /* 0x003fea0003800000 */
.L_x_70:
[----:B------:R-:W-:Y:S01]  /*4e50*/  HFMA2 R12, -RZ, RZ, 0, 1.1920928955078125e-07 ;  /* 0x00000002ff0c7431 */ /* 0x000fe200000001ff */
[----:B------:R-:W-:-:S04]  /*4e60*/  FMNMX R2, R0, R14, !PT ;  /* 0x0000000e00027209 */ /* 0x000fc80007800000 */
[----:B------:R-:W-:-:S07]  /*4e70*/  MOV R13, R2 ;  /* 0x00000002000d7202 */ /* 0x000fce0000000f00 */
[----:B------:R-:W-:Y:S05]  /*4e80*/  WARPSYNC.COLLECTIVE R15, `(.L_x_71) ;  /* 0x000000000f087348 */ /* 0x000fea0003c00000 */
[----:B------:R0:W1:Y:S02]  /*4e90*/  SHFL.BFLY P6, R14, R13, R12, R11 ;  /* 0x0c00000c0d0e7389 */ /* 0x00006400000c000b */
[----:B01----:R-:W-:Y:S05]  /*4ea0*/  ENDCOLLECTIVE ;  /* 0x000000000000791b */ /* 0x003fea0003800000 */
.L_x_71:
[----:B------:R-:W-:Y:S01]  /*4eb0*/  HFMA2 R12, -RZ, RZ, 0, 5.9604644775390625e-08 ;  /* 0x00000001ff0c7431 */ /* 0x000fe200000001ff */
[----:B------:R-:W-:-:S04]  /*4ec0*/  FMNMX R3, R2, R14, !PT ;  /* 0x0000000e02037209 */ /* 0x000fc80007800000 */
[----:B------:R-:W-:-:S07]  /*4ed0*/  MOV R13, R3 ;  /* 0x00000003000d7202 */ /* 0x000fce0000000f00 */
[----:B------:R-:W-:Y:S05]  /*4ee0*/  WARPSYNC.COLLECTIVE R15, `(.L_x_72) ;  /* 0x000000000f087348 */ /* 0x000fea0003c00000 */
[----:B------:R0:W1:Y:S02]  /*4ef0*/  SHFL.BFLY P6, R14, R13, R12, R11 ;  /* 0x0c00000c0d0e7389 */ /* 0x00006400000c000b */
[----:B01----:R-:W-:Y:S05]  /*4f00*/  ENDCOLLECTIVE ;  /* 0x000000000000791b */ /* 0x003fea0003800000 */
.L_x_72:
[----:B------:R-:W-:Y:S01]  /*4f10*/  HFMA2 R12, -RZ, RZ, 3.7421875, 0 ;  /* 0x437c0000ff0c7431 */ /* 0x000fe200000001ff */
[----:B------:R-:W-:Y:S02]  /*4f20*/  MOV R11, 0x3bbb989d ;  /* 0x3bbb989d000b7802 */ /* 0x000fe40000000f00 */
[----:B------:R-:W-:-:S05]  /*4f30*/  FMNMX R3, R3, R14, !PT ;  /* 0x0000000e03037209 */ /* 0x000fca0007800000 */
[C---:B------:R-:W-:Y:S01]  /*4f40*/  FADD R0, -R3.reuse, R6 ;  /* 0x0000000603007221 */ /* 0x040fe20000000100 */
[C---:B------:R-:W-:Y:S01]  /*4f50*/  FADD R9, -R3.reuse, R4 ;  /* 0x0000000403097221 */ /* 0x040fe20000000100 */
[C---:B------:R-:W-:Y:S01]  /*4f60*/  FADD R2, -R3.reuse, R8 ;  /* 0x0000000803027221 */ /* 0x040fe20000000100 */
[C---:B------:R-:W-:Y:S01]  /*4f70*/  FADD R4, -R3.reuse, R80 ;  /* 0x0000005003047221 */ /* 0x040fe20000000100 */
[-C--:B------:R-:W-:Y:S01]  /*4f80*/  FFMA.SAT R13, R0, R11.reuse, 0.5 ;  /* 0x3f000000000d7423 */ /* 0x080fe2000000200b */
[C---:B------:R-:W-:Y:S01]  /*4f90*/  FADD R7, -R3.reuse, R94 ;  /* 0x0000005e03077221 */ /* 0x040fe20000000100 */
        /* <DEDUP_REMOVED lines=28> */
[----:B------:R-:W-:Y:S01]  /*5160*/  FADD R3, R13, -12583039 ;  /* 0xcb40007f0d037421 */ /* 0x000fe20000000000 */
[-C--:B------:R-:W-:Y:S01]  /*5170*/  FFMA.SAT R15, R2, R11.reuse, 0.5 ;  /* 0x3f000000020f7423 */ /* 0x080fe2000000200b */
[-C--:B------:R-:W-:Y:S01]  /*5180*/  FFMA.SAT R17, R9, R11.reuse, 0.5 ;  /* 0x3f00000009117423 */ /* 0x080fe2000000200b */
[-C--:B------:R-:W-:Y:S01]  /*5190*/  FFMA.SAT R19, R84, R11.reuse, 0.5 ;  /* 0x3f00000054137423 */ /* 0x080fe2000000200b */
[C---:B------:R-:W-:Y:S01]  /*51a0*/  FFMA R3, R0.reuse, 1.4426950216293334961, -R3 ;  /* 0x3fb8aa3b00037823 */ /* 0x040fe20000000803 */
[-C--:B------:R-:W-:Y:S01]  /*51b0*/  FFMA.RM R15, R15, R12.reuse, 12582913 ;  /* 0x4b4000010f0f7423 */ /* 0x080fe2000000400c */
[-C--:B------:R-:W-:Y:S01]  /*51c0*/  FFMA.RM R17, R17, R12.reuse, 12582913 ;  /* 0x4b40000111117423 */ /* 0x080fe2000000400c */
[-C--:B------:R-:W-:Y:S01]  /*51d0*/  FFMA.RM R19, R19, R12.reuse, 12582913 ;  /* 0x4b40000113137423 */ /* 0x080fe2000000400c */
[----:B------:R-:W-:Y:S01]  /*51e0*/  FFMA R0, R0, 1.925963033500011079e-08, R3 ;  /* 0x32a5706000007823 */ /* 0x000fe20000000003 */
[----:B------:R-:W-:Y:S01]  /*51f0*/  SHF.L.U32 R3, R13, 0x17, RZ ;  /* 0x000000170d037819 */ /* 0x000fe200000006ff */
[C---:B------:R-:W-:Y:S01]  /*5200*/  FADD R13, R15.reuse, -12583039 ;  /* 0xcb40007f0f0d7421 */ /* 0x040fe20000000000 */
[----:B------:R-:W-:Y:S01]  /*5210*/  SHF.L.U32 R15, R15, 0x17, RZ ;  /* 0x000000170f0f7819 */ /* 0x000fe200000006ff */
[-C--:B------:R-:W-:Y:S01]  /*5220*/  FFMA.SAT R21, R88, R11.reuse, 0.5 ;  /* 0x3f00000058157423 */ /* 0x080fe2000000200b */
[-C--:B------:R-:W-:Y:S01]  /*5230*/  FFMA.SAT R23, R92, R11.reuse, 0.5 ;  /* 0x3f0000005c177423 */ /* 0x080fe2000000200b */
[C---:B------:R-:W-:Y:S01]  /*5240*/  FFMA R13, R2.reuse, 1.4426950216293334961, -R13 ;  /* 0x3fb8aa3b020d7823 */ /* 0x040fe2000000080d */
[----:B------:R-:W0:Y:S01]  /*5250*/  MUFU.EX2 R0, R0 ;  /* 0x0000000000007308 */ /* 0x000e220000000800 */
[-C--:B------:R-:W-:Y:S01]  /*5260*/  FFMA.RM R21, R21, R12.reuse, 12582913 ;  /* 0x4b40000115157423 */ /* 0x080fe2000000400c */
[-C--:B------:R-:W-:Y:S01]  /*5270*/  FFMA.RM R23, R23, R12.reuse, 12582913 ;  /* 0x4b40000117177423 */ /* 0x080fe2000000400c */
[----:B------:R-:W-:Y:S01]  /*5280*/  FFMA R13, R2, 1.925963033500011079e-08, R13 ;  /* 0x32a57060020d7823 */ /* 0x000fe2000000000d */
[-C--:B------:R-:W-:Y:S01]  /*5290*/  FFMA.SAT R25, R96, R11.reuse, 0.5 ;  /* 0x3f00000060197423 */ /* 0x080fe2000000200b */
[-C--:B------:R-:W-:Y:S01]  /*52a0*/  FFMA.SAT R27, R38, R11.reuse, 0.5 ;  /* 0x3f000000261b7423 */ /* 0x080fe2000000200b */
[-C--:B------:R-:W-:Y:S01]  /*52b0*/  FFMA.SAT R29, R34, R11.reuse, 0.5 ;  /* 0x3f000000221d7423 */ /* 0x080fe2000000200b */
[-C--:B------:R-:W-:Y:S01]  /*52c0*/  FFMA.SAT R31, R98, R11.reuse, 0.5 ;  /* 0x3f000000621f7423 */ /* 0x080fe2000000200b */
[----:B------:R-:W1:Y:S01]  /*52d0*/  MUFU.EX2 R2, R13 ;  /* 0x0000000d00027308 */ /* 0x000e620000000800 */
[-C--:B------:R-:W-:Y:S01]  /*52e0*/  FFMA.RM R25, R25, R12.reuse, 12582913 ;  /* 0x4b40000119197423 */ /* 0x080fe2000000400c */
[-C--:B------:R-:W-:Y:S01]  /*52f0*/  FFMA.RM R27, R27, R12.reuse, 12582913 ;  /* 0x4b4000011b1b7423 */ /* 0x080fe2000000400c */
[----:B------:R-:W-:Y:S01]  /*5300*/  FFMA.RM R29, R29, R12, 12582913 ;  /* 0x4b4000011d1d7423 */ /* 0x000fe2000000400c */
[-C--:B------:R-:W-:Y:S01]  /*5310*/  FFMA.SAT R35, R104, R11.reuse, 0.5 ;  /* 0x3f00000068237423 */ /* 0x080fe2000000200b */
[-C--:B------:R-:W-:Y:S01]  /*5320*/  FFMA.SAT R33, R102, R11.reuse, 0.5 ;  /* 0x3f00000066217423 */ /* 0x080fe2000000200b */
[----:B------:R-:W-:-:S02]  /*5330*/  FFMA.SAT R37, R110, R11, 0.5 ;  /* 0x3f0000006e257423 */ /* 0x000fc4000000200b */
[----:B------:R-:W-:Y:S01]  /*5340*/  FFMA.RM R35, R35, R12, 12582913 ;  /* 0x4b40000123237423 */ /* 0x000fe2000000400c */
[----:B0-----:R-:W-:Y:S01]  /*5350*/  FMUL R3, R3, R0 ;  /* 0x0000000003037220 */ /* 0x001fe20000400000 */
[-C--:B------:R-:W-:Y:S01]  /*5360*/  FFMA.RM R33, R33, R12.reuse, 12582913 ;  /* 0x4b40000121217423 */ /* 0x080fe2000000400c */
[----:B------:R-:W-:Y:S01]  /*5370*/  FFMA.RM R37, R37, R12, 12582913 ;  /* 0x4b40000125257423 */ /* 0x000fe2000000400c */
[----:B-1----:R-:W-:Y:S01]  /*5380*/  FMUL R0, R15, R2 ;  /* 0x000000020f007220 */ /* 0x002fe20000400000 */
[----:B------:R-:W-:Y:S01]  /*5390*/  FADD R2, R17, -12583039 ;  /* 0xcb40007f11027421 */ /* 0x000fe20000000000 */
[----:B------:R-:W-:-:S03]  /*53a0*/  FFMA.SAT R15, R4, R11, 0.5 ;  /* 0x3f000000040f7423 */ /* 0x000fc6000000200b */
[----:B------:R-:W-:Y:S01]  /*53b0*/  FFMA R2, R9, 1.4426950216293334961, -R2 ;  /* 0x3fb8aa3b09027823 */ /* 0x000fe20000000802 */
[----:B------:R-:W-:-:S03]  /*53c0*/  FFMA.RM R15, R15, R12, 12582913 ;  /* 0x4b4000010f0f7423 */ /* 0x000fc6000000400c */
[----:B------:R-:W-:Y:S01]  /*53d0*/  FFMA R9, R9, 1.925963033500011079e-08, R2 ;  /* 0x32a5706009097823 */ /* 0x000fe20000000002 */
[----:B------:R-:W-:Y:S01]  /*53e0*/  FADD R13, R15, -12583039 ;  /* 0xcb40007f0f0d7421 */ /* 0x000fe20000000000 */
[----:B------:R-:W-:Y:S01]  /*53f0*/  SHF.L.U32 R2, R17, 0x17, RZ ;  /* 0x0000001711027819 */ /* 0x000fe200000006ff */
[-C--:B------:R-:W-:Y:S02]  /*5400*/  FFMA.SAT R17, R5, R11.reuse, 0.5 ;  /* 0x3f00000005117423 */ /* 0x080fe4000000200b */
[C---:B------:R-:W-:Y:S01]  /*5410*/  FFMA R13, R4.reuse, 1.4426950216293334961, -R13 ;  /* 0x3fb8aa3b040d7823 */ /* 0x040fe2000000080d */
[----:B------:R-:W0:Y:S01]  /*5420*/  MUFU.EX2 R9, R9 ;  /* 0x0000000900097308 */ /* 0x000e220000000800 */
[----:B------:R-:W-:Y:S02]  /*5430*/  FFMA.RM R17, R17, R12, 12582913 ;  /* 0x4b40000111117423 */ /* 0x000fe4000000400c */
[----:B------:R-:W-:Y:S01]  /*5440*/  FFMA R13, R4, 1.925963033500011079e-08, R13 ;  /* 0x32a57060040d7823 */ /* 0x000fe2000000000d */
[----:B------:R-:W-:Y:S01]  /*5450*/  SHF.L.U32 R4, R15, 0x17, RZ ;  /* 0x000000170f047819 */ /* 0x000fe200000006ff */
[----:B------:R-:W-:Y:S01]  /*5460*/  FADD R10, R17, -12583039 ;  /* 0xcb40007f110a7421 */ /* 0x000fe20000000000 */
[----:B------:R-:W-:-:S03]  /*5470*/  FFMA.SAT R15, R7, R11, 0.5 ;  /* 0x3f000000070f7423 */ /* 0x000fc6000000200b */
[----:B------:R-:W1:Y:S01]  /*5480*/  MUFU.EX2 R13, R13 ;  /* 0x0000000d000d7308 */ /* 0x000e620000000800 */
[----:B------:R-:W-:Y:S01]  /*5490*/  FFMA R10, R5, 1.4426950216293334961, -R10 ;  /* 0x3fb8aa3b050a7823 */ /* 0x000fe2000000080a */
[----:B------:R-:W-:-:S03]  /*54a0*/  FFMA.RM R15, R15, R12, 12582913 ;  /* 0x4b4000010f0f7423 */ /* 0x000fc6000000400c */
[----:B------:R-:W-:Y:S01]  /*54b0*/  FFMA R10, R5, 1.925963033500011079e-08, R10 ;  /* 0x32a57060050a7823 */ /* 0x000fe2000000000a */
[----:B------:R-:W-:Y:S01]  /*54c0*/  SHF.L.U32 R5, R17, 0x17, RZ ;  /* 0x0000001711057819 */ /* 0x000fe200000006ff */
[----:B------:R-:W-:Y:S01]  /*54d0*/  FFMA.SAT R17, R80, R11, 0.5 ;  /* 0x3f00000050117423 */ /* 0x000fe2000000200b */
[----:B0-----:R-:W-:Y:S01]  /*54e0*/  FMUL R2, R2, R9 ;  /* 0x0000000902027220 */ /* 0x001fe20000400000 */
[----:B------:R-:W-:Y:S02]  /*54f0*/  FFMA.SAT R9, R6, R11, 0.5 ;  /* 0x3f00000006097423 */ /* 0x000fe4000000200b */
[----:B------:R-:W0:Y:S01]  /*5500*/  MUFU.EX2 R10, R10 ;  /* 0x0000000a000a7308 */ /* 0x000e220000000800 */
[-C--:B------:R-:W-:Y:S01]  /*5510*/  FFMA.RM R17, R17, R12.reuse, 12582913 ;  /* 0x4b40000111117423 */ /* 0x080fe2000000400c */
[----:B------:R-:W-:Y:S01]  /*5520*/  FFMA.RM R9, R9, R12, 12582913 ;  /* 0x4b40000109097423 */ /* 0x000fe2000000400c */
[----:B-1----:R-:W-:-:S03]  /*5530*/  FMUL R4, R4, R13 ;  /* 0x0000000d04047220 */ /* 0x002fc60000400000 */
[----:B------:R-:W-:-:S04]  /*5540*/  FADD R13, R9, -12583039 ;  /* 0xcb40007f090d7421 */ /* 0x000fc80000000000 */
[----:B------:R-:W-:-:S04]  /*5550*/  FFMA R13, R6, 1.4426950216293334961, -R13 ;  /* 0x3fb8aa3b060d7823 */ /* 0x000fc8000000080d */
[----:B------:R-:W-:Y:S01]  /*5560*/  FFMA R13, R6, 1.925963033500011079e-08, R13 ;  /* 0x32a57060060d7823 */ /* 0x000fe2000000000d */
[----:B------:R-:W-:Y:S01]  /*5570*/  SHF.L.U32 R6, R9, 0x17, RZ ;  /* 0x0000001709067819 */ /* 0x000fe200000006ff */
[----:B------:R-:W-:Y:S01]  /*5580*/  FFMA.SAT R9, R8, R11, 0.5 ;  /* 0x3f00000008097423 */ /* 0x000fe2000000200b */
[----:B0-----:R-:W-:Y:S01]  /*5590*/  FMUL R5, R5, R10 ;  /* 0x0000000a05057220 */ /* 0x001fe20000400000 */
[----:B------:R-:W-:Y:S02]  /*55a0*/  FADD R10, R15, -12583039 ;  /* 0xcb40007f0f0a7421 */ /* 0x000fe40000000000 */
[----:B------:R-:W0:Y:S01]  /*55b0*/  MUFU.EX2 R13, R13 ;  /* 0x0000000d000d7308 */ /* 0x000e220000000800 */
[----:B------:R-:W-:Y:S01]  /*55c0*/  FFMA.RM R9, R9, R12, 12582913 ;  /* 0x4b40000109097423 */ /* 0x000fe2000000400c */
[----:B------:R-:W-:-:S04]  /*55d0*/  FFMA R10, R7, 1.4426950216293334961, -R10 ;  /* 0x3fb8aa3b070a7823 */ /* 0x000fc8000000080a */
[----:B------:R-:W-:Y:S01]  /*55e0*/  FFMA R10, R7, 1.925963033500011079e-08, R10 ;  /* 0x32a57060070a7823 */ /* 0x000fe2000000000a */
[----:B------:R-:W-:Y:S01]  /*55f0*/  SHF.L.U32 R7, R15, 0x17, RZ ;  /* 0x000000170f077819 */ /* 0x000fe200000006ff */
[----:B------:R-:W-:-:S04]  /*5600*/  FFMA.SAT R15, R14, R11, 0.5 ;  /* 0x3f0000000e0f7423 */ /* 0x000fc8000000200b */
[----:B------:R-:W-:Y:S01]  /*5610*/  FFMA.RM R15, R15, R12, 12582913 ;  /* 0x4b4000010f0f7423 */ /* 0x000fe2000000400c */
[----:B------:R-:W1:Y:S01]  /*5620*/  MUFU.EX2 R10, R10 ;  /* 0x0000000a000a7308 */ /* 0x000e620000000800 */
[----:B0-----:R-:W-:Y:S01]  /*5630*/  FMUL R6, R6, R13 ;  /* 0x0000000d06067220 */ /* 0x001fe20000400000 */
[----:B------:R-:W-:-:S04]  /*5640*/  FADD R13, R9, -12583039 ;  /* 0xcb40007f090d7421 */ /* 0x000fc80000000000 */
[----:B------:R-:W-:-:S04]  /*5650*/  FFMA R13, R8, 1.4426950216293334961, -R13 ;  /* 0x3fb8aa3b080d7823 */ /* 0x000fc8000000080d */
[----:B------:R-:W-:Y:S01]  /*5660*/  FFMA R13, R8, 1.925963033500011079e-08, R13 ;  /* 0x32a57060080d7823 */ /* 0x000fe2000000000d */
[----:B------:R-:W-:Y:S01]  /*5670*/  SHF.L.U32 R8, R9, 0x17, RZ ;  /* 0x0000001709087819 */ /* 0x000fe200000006ff */
[----:B------:R-:W-:Y:S01]  /*5680*/  FADD R9, R15, -12583039 ;  /* 0xcb40007f0f097421 */ /* 0x000fe20000000000 */
[----:B-1----:R-:W-:Y:S01]  /*5690*/  FMUL R7, R7, R10 ;  /* 0x0000000a07077220 */ /* 0x002fe20000400000 */
[----:B------:R-:W-:Y:S02]  /*56a0*/  SHF.L.U32 R10, R17, 0x17, RZ ;  /* 0x00000017110a7819 */ /* 0x000fe400000006ff */
[----:B------:R-:W0:Y:S01]  /*56b0*/  MUFU.EX2 R13, R13 ;  /* 0x0000000d000d7308 */ /* 0x000e220000000800 */
[----:B------:R-:W-:-:S04]  /*56c0*/  FFMA R9, R14, 1.4426950216293334961, -R9 ;  /* 0x3fb8aa3b0e097823 */ /* 0x000fc80000000809 */
[----:B------:R-:W-:Y:S01]  /*56d0*/  FFMA R14, R14, 1.925963033500011079e-08, R9 ;  /* 0x32a570600e0e7823 */ /* 0x000fe20000000009 */
[----:B------:R-:W-:Y:S01]  /*56e0*/  SHF.L.U32 R9, R15, 0x17, RZ ;  /* 0x000000170f097819 */ /* 0x000fe200000006ff */
[----:B------:R-:W-:-:S04]  /*56f0*/  FFMA.SAT R15, R82, R11, 0.5 ;  /* 0x3f000000520f7423 */ /* 0x000fc8000000200b */
[----:B------:R-:W-:Y:S01]  /*5700*/  FFMA.RM R15, R15, R12, 12582913 ;  /* 0x4b4000010f0f7423 */ /* 0x000fe2000000400c */
[----:B------:R-:W1:Y:S01]  /*5710*/  MUFU.EX2 R14, R14 ;  /* 0x0000000e000e7308 */ /* 0x000e620000000800 */
[----:B0-----:R-:W-:Y:S01]  /*5720*/  FMUL R8, R8, R13 ;  /* 0x0000000d08087220 */ /* 0x001fe20000400000 */
[----:B------:R-:W-:Y:S01]  /*5730*/  FADD R13, R17, -12583039 ;  /* 0xcb40007f110d7421 */ /* 0x000fe20000000000 */
[C---:B------:R-:W-:Y:S01]  /*5740*/  FADD R17, R15.reuse, -12583039 ;  /* 0xcb40007f0f117421 */ /* 0x040fe20000000000 */
[----:B------:R-:W-:Y:S02]  /*5750*/  SHF.L.U32 R15, R15, 0x17, RZ ;  /* 0x000000170f0f7819 */ /* 0x000fe400000006ff */
[----:B------:R-:W-:Y:S01]  /*5760*/  FFMA R13, R80, 1.4426950216293334961, -R13 ;  /* 0x3fb8aa3b500d7823 */ /* 0x000fe2000000080d */
[----:B------:R-:W-:-:S03]  /*5770*/  FFMA R17, R82, 1.4426950216293334961, -R17 ;  /* 0x3fb8aa3b52117823 */ /* 0x000fc60000000811 */
[----:B------:R-:W-:Y:S01]  /*5780*/  FFMA R13, R80, 1.925963033500011079e-08, R13 ;  /* 0x32a57060500d7823 */ /* 0x000fe2000000000d */
[----:B------:R-:W-:Y:S01]  /*5790*/  FFMA R17, R82, 1.925963033500011079e-08, R17 ;  /* 0x32a5706052117823 */ /* 0x000fe20000000011 */
[----:B-1----:R-:W-:-:S03]  /*57a0*/  FMUL R9, R9, R14 ;  /* 0x0000000e09097220 */ /* 0x002fc60000400000 */
[----:B------:R-:W0:Y:S08]  /*57b0*/  MUFU.EX2 R16, R17 ;  /* 0x0000001100107308 */ /* 0x000e300000000800 */
[----:B------:R-:W1:Y:S01]  /*57c0*/  MUFU.EX2 R13, R13 ;  /* 0x0000000d000d7308 */ /* 0x000e620000000800 */
[----:B0-----:R-:W-:Y:S01]  /*57d0*/  FMUL R16, R15, R16 ;  /* 0x000000100f107220 */ /* 0x001fe20000400000 */
[----:B------:R-:W-:-:S04]  /*57e0*/  FFMA.SAT R15, R86, R11, 0.5 ;  /* 0x3f000000560f7423 */ /* 0x000fc8000000200b */
[----:B------:R-:W-:Y:S01]  /*57f0*/  FFMA.RM R15, R15, R12, 12582913 ;  /* 0x4b4000010f0f7423 */ /* 0x000fe2000000400c */
[----:B-1----:R-:W-:Y:S01]  /*5800*/  FMUL R10, R10, R13 ;  /* 0x0000000d0a0a7220 */ /* 0x002fe20000400000 */
[C---:B------:R-:W-:Y:S01]  /*5810*/  FADD R13, R19.reuse, -12583039 ;  /* 0xcb40007f130d7421 */ /* 0x040fe20000000000 */
[----:B------:R-:W-:-:S03]  /*5820*/  SHF.L.U32 R19, R19, 0x17, RZ ;  /* 0x0000001713137819 */ /* 0x000fc600000006ff */
[----:B------:R-:W-:-:S04]  /*5830*/  FFMA R13, R84, 1.4426950216293334961, -R13 ;  /* 0x3fb8aa3b540d7823 */ /* 0x000fc8000000080d */
[----:B------:R-:W-:-:S04]  /*5840*/  FFMA R13, R84, 1.925963033500011079e-08, R13 ;  /* 0x32a57060540d7823 */ /* 0x000fc8000000000d */
[----:B------:R0:W1:Y:S02]  /*5850*/  MUFU.EX2 R14, R13 ;  /* 0x0000000d000e7308 */ /* 0x0000640000000800 */
[C---:B0-----:R-:W-:Y:S01]  /*5860*/  FADD R13, R21.reuse, -12583039 ;  /* 0xcb40007f150d7421 */ /* 0x041fe20000000000 */
[----:B------:R-:W-:-:S03]  /*5870*/  SHF.L.U32 R21, R21, 0x17, RZ ;  /* 0x0000001715157819 */ /* 0x000fc600000006ff */
[C---:B------:R-:W-:Y:S01]  /*5880*/  FFMA R13, R88.reuse, 1.4426950216293334961, -R13 ;  /* 0x3fb8aa3b580d7823 */ /* 0x040fe2000000080d */
[----:B-1----:R-:W-:Y:S01]  /*5890*/  FMUL R17, R19, R14 ;  /* 0x0000000e13117220 */ /* 0x002fe20000400000 */
[C---:B------:R-:W-:Y:S02]  /*58a0*/  FADD R19, R15.reuse, -12583039 ;  /* 0xcb40007f0f137421 */ /* 0x040fe40000000000 */
[----:B------:R-:W-:Y:S01]  /*58b0*/  FFMA R13, R88, 1.925963033500011079e-08, R13 ;  /* 0x32a57060580d7823 */ /* 0x000fe2000000000d */
[----:B------:R-:W-:Y:S01]  /*58c0*/  SHF.L.U32 R15, R15, 0x17, RZ ;  /* 0x000000170f0f7819 */ /* 0x000fe200000006ff */
[C---:B------:R-:W-:Y:S02]  /*58d0*/  FFMA R19, R86.reuse, 1.4426950216293334961, -R19 ;  /* 0x3fb8aa3b56137823 */ /* 0x040fe40000000813 */
[----:B------:R0:W1:Y:S02]  /*58e0*/  MUFU.EX2 R14, R13 ;  /* 0x0000000d000e7308 */ /* 0x0000640000000800 */
[----:B------:R-:W-:-:S06]  /*58f0*/  FFMA R19, R86, 1.925963033500011079e-08, R19 ;  /* 0x32a5706056137823 */ /* 0x000fcc0000000013 */
[----:B------:R1:W2:Y:S01]  /*5900*/  MUFU.EX2 R18, R19 ;  /* 0x0000001300127308 */ /* 0x0002a20000000800 */
[C---:B0-----:R-:W-:Y:S01]  /*5910*/  FADD R13, R23.reuse, -12583039 ;  /* 0xcb40007f170d7421 */ /* 0x041fe20000000000 */
[----:B------:R-:W-:-:S03]  /*5920*/  SHF.L.U32 R23, R23, 0x17, RZ ;  /* 0x0000001717177819 */ /* 0x000fc600000006ff */
[----:B------:R-:W-:Y:S01]  /*5930*/  FFMA R13, R92, 1.4426950216293334961, -R13 ;  /* 0x3fb8aa3b5c0d7823 */ /* 0x000fe2000000080d */
[----:B-1----:R-:W-:-:S03]  /*5940*/  FMUL R19, R21, R14 ;  /* 0x0000000e15137220 */ /* 0x002fc60000400000 */
[----:B------:R-:W-:-:S04]  /*5950*/  FFMA R13, R92, 1.925963033500011079e-08, R13 ;  /* 0x32a570605c0d7823 */ /* 0x000fc8000000000d */
[----:B------:R0:W1:Y:S01]  /*5960*/  MUFU.EX2 R14, R13 ;  /* 0x0000000d000e7308 */ /* 0x0000620000000800 */
[----:B--2---:R-:W-:Y:S01]  /*5970*/  FMUL R18, R15, R18 ;  /* 0x000000120f127220 */ /* 0x004fe20000400000 */
[----:B------:R-:W-:-:S04]  /*5980*/  FFMA.SAT R15, R90, R11, 0.5 ;  /* 0x3f0000005a0f7423 */ /* 0x000fc8000000200b */
[----:B------:R-:W-:Y:S01]  /*5990*/  FFMA.RM R15, R15, R12, 12582913 ;  /* 0x4b4000010f0f7423 */ /* 0x000fe2000000400c */
[C---:B0-----:R-:W-:Y:S01]  /*59a0*/  FADD R13, R25.reuse, -12583039 ;  /* 0xcb40007f190d7421 */ /* 0x041fe20000000000 */
[----:B------:R-:W-:Y:S02]  /*59b0*/  SHF.L.U32 R25, R25, 0x17, RZ ;  /* 0x0000001719197819 */ /* 0x000fe400000006ff */
[C---:B------:R-:W-:Y:S01]  /*59c0*/  FADD R21, R15.reuse, -12583039 ;  /* 0xcb40007f0f157421 */ /* 0x040fe20000000000 */
[----:B------:R-:W-:Y:S01]  /*59d0*/  SHF.L.U32 R15, R15, 0x17, RZ ;  /* 0x000000170f0f7819 */ /* 0x000fe200000006ff */
[----:B------:R-:W-:Y:S02]  /*59e0*/  FFMA R13, R96, 1.4426950216293334961, -R13 ;  /* 0x3fb8aa3b600d7823 */ /* 0x000fe4000000080d */
[----:B------:R-:W-:Y:S02]  /*59f0*/  FFMA R21, R90, 1.4426950216293334961, -R21 ;  /* 0x3fb8aa3b5a157823 */ /* 0x000fe40000000815 */
[----:B------:R-:W-:-:S02]  /*5a00*/  FFMA R13, R96, 1.925963033500011079e-08, R13 ;  /* 0x32a57060600d7823 */ /* 0x000fc4000000000d */
[----:B------:R-:W-:-:S04]  /*5a10*/  FFMA R21, R90, 1.925963033500011079e-08, R21 ;  /* 0x32a570605a157823 */ /* 0x000fc80000000015 */
[----:B------:R1:W0:Y:S02]  /*5a20*/  MUFU.EX2 R20, R21 ;  /* 0x0000001500147308 */ /* 0x0002240000000800 */
[----:B-1----:R-:W-:-:S06]  /*5a30*/  FMUL R21, R23, R14 ;  /* 0x0000000e17157220 */ /* 0x002fcc0000400000 */
[----:B------:R1:W2:Y:S01]  /*5a40*/  MUFU.EX2 R14, R13 ;  /* 0x0000000d000e7308 */ /* 0x0002a20000000800 */
[----:B0-----:R-:W-:Y:S01]  /*5a50*/  FMUL R20, R15, R20 ;  /* 0x000000140f147220 */ /* 0x001fe20000400000 */
[----:B------:R-:W-:Y:S01]  /*5a60*/  FFMA.SAT R15, R94, R11, 0.5 ;  /* 0x3f0000005e0f7423 */ /* 0x000fe2000000200b */
[C---:B-1----:R-:W-:Y:S01]  /*5a70*/  FADD R13, R27.reuse, -12583039 ;  /* 0xcb40007f1b0d7421 */ /* 0x042fe20000000000 */
[----:B------:R-:W-:Y:S02]  /*5a80*/  SHF.L.U32 R27, R27, 0x17, RZ ;  /* 0x000000171b1b7819 */ /* 0x000fe400000006ff */
[----:B------:R-:W-:Y:S01]  /*5a90*/  FFMA.RM R15, R15, R12, 12582913 ;  /* 0x4b4000010f0f7423 */ /* 0x000fe2000000400c */
[----:B------:R-:W-:-:S03]  /*5aa0*/  FFMA R13, R38, 1.4426950216293334961, -R13 ;  /* 0x3fb8aa3b260d7823 */ /* 0x000fc6000000080d */
[C---:B------:R-:W-:Y:S01]  /*5ab0*/  FADD R23, R15.reuse, -12583039 ;  /* 0xcb40007f0f177421 */ /* 0x040fe20000000000 */
[----:B------:R-:W-:Y:S01]  /*5ac0*/  SHF.L.U32 R15, R15, 0x17, RZ ;  /* 0x000000170f0f7819 */ /* 0x000fe200000006ff */
[----:B------:R-:W-:Y:S02]  /*5ad0*/  FFMA R13, R38, 1.925963033500011079e-08, R13 ;  /* 0x32a57060260d7823 */ /* 0x000fe4000000000d */
[----:B------:R-:W-:-:S04]  /*5ae0*/  FFMA R23, R94, 1.4426950216293334961, -R23 ;  /* 0x3fb8aa3b5e177823 */ /* 0x000fc80000000817 */
[----:B------:R-:W-:-:S04]  /*5af0*/  FFMA R23, R94, 1.925963033500011079e-08, R23 ;  /* 0x32a570605e177823 */ /* 0x000fc80000000017 */
[----:B------:R2:W0:Y:S02]  /*5b00*/  MUFU.EX2 R22, R23 ;  /* 0x0000001700167308 */ /* 0x0004240000000800 */
[----:B--2---:R-:W-:-:S06]  /*5b10*/  FMUL R23, R25, R14 ;  /* 0x0000000e19177220 */ /* 0x004fcc0000400000 */
[----:B------:R-:W1:Y:S01]  /*5b20*/  MUFU.EX2 R14, R13 ;  /* 0x0000000d000e7308 */ /* 0x000e620000000800 */
[----:B0-----:R-:W-:Y:S01]  /*5b30*/  FMUL R22, R15, R22 ;  /* 0x000000160f167220 */ /* 0x001fe20000400000 */
[----:B------:R-:W-:-:S04]  /*5b40*/  FFMA.SAT R15, R40, R11, 0.5 ;  /* 0x3f000000280f7423 */ /* 0x000fc8000000200b */
[----:B------:R-:W-:-:S04]  /*5b50*/  FFMA.RM R15, R15, R12, 12582913 ;  /* 0x4b4000010f0f7423 */ /* 0x000fc8000000400c */
[C---:B------:R-:W-:Y:S01]  /*5b60*/  FADD R25, R15.reuse, -12583039 ;  /* 0xcb40007f0f197421 */ /* 0x040fe20000000000 */
[----:B------:R-:W-:-:S03]  /*5b70*/  SHF.L.U32 R15, R15, 0x17, RZ ;  /* 0x000000170f0f7819 */ /* 0x000fc600000006ff */
[----:B------:R-:W-:-:S04]  /*5b80*/  FFMA R25, R40, 1.4426950216293334961, -R25 ;  /* 0x3fb8aa3b28197823 */ /* 0x000fc80000000819 */
[----:B------:R-:W-:-:S04]  /*5b90*/  FFMA R25, R40, 1.925963033500011079e-08, R25 ;  /* 0x32a5706028197823 */ /* 0x000fc80000000019 */
[----:B------:R1:W0:Y:S02]  /*5ba0*/  MUFU.EX2 R24, R25 ;  /* 0x0000001900187308 */ /* 0x0002240000000800 */
[----:B-1----:R-:W-:Y:S01]  /*5bb0*/  FMUL R25, R27, R14 ;  /* 0x0000000e1b197220 */ /* 0x002fe20000400000 */
[----:B0-----:R-:W-:Y:S01]  /*5bc0*/  FMUL R24, R15, R24 ;  /* 0x000000180f187220 */ /* 0x001fe20000400000 */
[----:B------:R-:W-:-:S04]  /*5bd0*/  FFMA.SAT R15, R36, R11, 0.5 ;  /* 0x3f000000240f7423 */ /* 0x000fc8000000200b */
[----:B------:R-:W-:-:S04]  /*5be0*/  FFMA.RM R15, R15, R12, 12582913 ;  /* 0x4b4000010f0f7423 */ /* 0x000fc8000000400c */
[C---:B------:R-:W-:Y:S01]  /*5bf0*/  FADD R27, R15.reuse, -12583039 ;  /* 0xcb40007f0f1b7421 */ /* 0x040fe20000000000 */
[----:B------:R-:W-:-:S03]  /*5c00*/  SHF.L.U32 R15, R15, 0x17, RZ ;  /* 0x000000170f0f7819 */ /* 0x000fc600000006ff */
[----:B------:R-:W-:-:S04]  /*5c10*/  FFMA R27, R36, 1.4426950216293334961, -R27 ;  /* 0x3fb8aa3b241b7823 */ /* 0x000fc8000000081b */
[----:B------:R-:W-:Y:S01]  /*5c20*/  FFMA R36, R36, 1.925963033500011079e-08, R27 ;  /* 0x32a5706024247823 */ /* 0x000fe2000000001b */
[----:B------:R-:W-:-:S04]  /*5c30*/  FFMA.SAT R27, R30, R11, 0.5 ;  /* 0x3f0000001e1b7423 */ /* 0x000fc8000000200b */
[----:B------:R-:W-:Y:S01]  /*5c40*/  FFMA.RM R13, R27, R12, 12582913 ;  /* 0x4b4000011b0d7423 */ /* 0x000fe2000000400c */
[----:B------:R-:W0:Y:S02]  /*5c50*/  MUFU.EX2 R36, R36 ;  /* 0x0000002400247308 */ /* 0x000e240000000800 */
[----:B0-----:R-:W-:Y:S01]  /*5c60*/  FMUL R27, R15, R36 ;  /* 0x000000240f1b7220 */ /* 0x001fe20000400000 */
[C---:B------:R-:W-:Y:S01]  /*5c70*/  FADD R15, R13.reuse, -12583039 ;  /* 0xcb40007f0d0f7421 */ /* 0x040fe20000000000 */
[----:B------:R-:W-:-:S03]  /*5c80*/  SHF.L.U32 R13, R13, 0x17, RZ ;  /* 0x000000170d0d7819 */ /* 0x000fc600000006ff */
[----:B------:R-:W-:-:S04]  /*5c90*/  FFMA R15, R30, 1.4426950216293334961, -R15 ;  /* 0x3fb8aa3b1e0f7823 */ /* 0x000fc8000000080f */
[----:B------:R-:W-:Y:S01]  /*5ca0*/  FFMA R15, R30, 1.925963033500011079e-08, R15 ;  /* 0x32a570601e0f7823 */ /* 0x000fe2000000000f */
[----:B------:R-:W-:-:S03]  /*5cb0*/  SHF.L.U32 R30, R33, 0x17, RZ ;  /* 0x00000017211e7819 */ /* 0x000fc600000006ff */
[----:B------:R0:W1:Y:S02]  /*5cc0*/  MUFU.EX2 R26, R15 ;  /* 0x0000000f001a7308 */ /* 0x0000640000000800 */
[----:B0-----:R-:W-:Y:S01]  /*5cd0*/  FFMA.RM R15, R31, R12, 12582913 ;  /* 0x4b4000011f0f7423 */ /* 0x001fe2000000400c */
[----:B-1----:R-:W-:Y:S01]  /*5ce0*/  FMUL R26, R13, R26 ;  /* 0x0000001a0d1a7220 */ /* 0x002fe20000400000 */
[C---:B------:R-:W-:Y:S01]  /*5cf0*/  FADD R13, R29.reuse, -12583039 ;  /* 0xcb40007f1d0d7421 */ /* 0x040fe20000000000 */
[----:B------:R-:W-:-:S03]  /*5d00*/  SHF.L.U32 R29, R29, 0x17, RZ ;  /* 0x000000171d1d7819 */ /* 0x000fc600000006ff */
[----:B------:R-:W-:-:S04]  /*5d10*/  FFMA R13, R34, 1.4426950216293334961, -R13 ;  /* 0x3fb8aa3b220d7823 */ /* 0x000fc8000000080d */
[----:B------:R-:W-:Y:S01]  /*5d20*/  FFMA R13, R34, 1.925963033500011079e-08, R13 ;  /* 0x32a57060220d7823 */ /* 0x000fe2000000000d */
[----:B------:R-:W-:-:S03]  /*5d30*/  SHF.L.U32 R34, R35, 0x17, RZ ;  /* 0x0000001723227819 */ /* 0x000fc600000006ff */
[----:B------:R-:W0:Y:S02]  /*5d40*/  MUFU.EX2 R14, R13 ;  /* 0x0000000d000e7308 */ /* 0x000e240000000800 */
[----:B0-----:R-:W-:Y:S01]  /*5d50*/  FMUL R31, R29, R14 ;  /* 0x0000000e1d1f7220 */ /* 0x001fe20000400000 */
        /* <DEDUP_REMOVED lines=11> */
[----:B------:R-:W-:-:S04]  /*5e10*/  FFMA R15, R100, 1.925963033500011079e-08, R15 ;  /* 0x32a57060640f7823 */ /* 0x000fc8000000000f */
[----:B------:R0:W1:Y:S02]  /*5e20*/  MUFU.EX2 R28, R15 ;  /* 0x0000000f001c7308 */ /* 0x0000640000000800 */
[----:B0-----:R-:W-:Y:S01]  /*5e30*/  FADD R15, R35, -12583039 ;  /* 0xcb40007f230f7421 */ /* 0x001fe20000000000 */
[----:B------:R-:W-:-:S03]  /*5e40*/  FFMA.SAT R35, R108, R11, 0.5 ;  /* 0x3f0000006c237423 */ /* 0x000fc6000000200b */
[----:B------:R-:W-:Y:S01]  /*5e50*/  FFMA R15, R104, 1.4426950216293334961, -R15 ;  /* 0x3fb8aa3b680f7823 */ /* 0x000fe2000000080f */
[----:B------:R-:W-:-:S03]  /*5e60*/  FFMA.RM R35, R35, R12, 12582913 ;  /* 0x4b40000123237423 */ /* 0x000fc6000000400c */
[----:B------:R-:W-:Y:S01]  /*5e70*/  FFMA R15, R104, 1.925963033500011079e-08, R15 ;  /* 0x32a57060680f7823 */ /* 0x000fe2000000000f */
[----:B-1----:R-:W-:Y:S01]  /*5e80*/  FMUL R28, R13, R28 ;  /* 0x0000001c0d1c7220 */ /* 0x002fe20000400000 */
[----:B------:R-:W-:Y:S01]  /*5e90*/  SHF.L.U32 R32, R35, 0x17, RZ ;  /* 0x0000001723207819 */ /* 0x000fe200000006ff */
[----:B------:R-:W-:Y:S01]  /*5ea0*/  FADD R13, R33, -12583039 ;  /* 0xcb40007f210d7421 */ /* 0x000fe20000000000 */
[----:B------:R-:W-:Y:S02]  /*5eb0*/  FFMA.SAT R33, R106, R11, 0.5 ;  /* 0x3f0000006a217423 */ /* 0x000fe4000000200b */
[----:B------:R-:W0:Y:S01]  /*5ec0*/  MUFU.EX2 R15, R15 ;  /* 0x0000000f000f7308 */ /* 0x000e220000000800 */
[----:B------:R-:W-:Y:S01]  /*5ed0*/  FFMA R13, R102, 1.4426950216293334961, -R13 ;  /* 0x3fb8aa3b660d7823 */ /* 0x000fe2000000080d */
[----:B------:R-:W-:-:S03]  /*5ee0*/  FFMA.RM R33, R33, R12, 12582913 ;  /* 0x4b40000121217423 */ /* 0x000fc6000000400c */
[----:B------:R-:W-:-:S06]  /*5ef0*/  FFMA R13, R102, 1.925963033500011079e-08, R13 ;  /* 0x32a57060660d7823 */ /* 0x000fcc000000000d */
[----:B------:R-:W1:Y:S01]  /*5f00*/  MUFU.EX2 R13, R13 ;  /* 0x0000000d000d7308 */ /* 0x000e620000000800 */
[----:B0-----:R-:W-:Y:S01]  /*5f10*/  FMUL R34, R34, R15 ;  /* 0x0000000f22227220 */ /* 0x001fe20000400000 */
[----:B------:R-:W-:Y:S01]  /*5f20*/  FADD R15, R35, -12583039 ;  /* 0xcb40007f230f7421 */ /* 0x000fe20000000000 */
[-C--:B------:R-:W-:Y:S01]  /*5f30*/  FFMA.SAT R35, R112, R11.reuse, 0.5 ;  /* 0x3f00000070237423 */ /* 0x080fe2000000200b */
[----:B------:R-:W-:Y:S02]  /*5f40*/  FFMA.SAT R11, R114, R11, 0.5 ;  /* 0x3f000000720b7423 */ /* 0x000fe4000000200b */
[C---:B------:R-:W-:Y:S01]  /*5f50*/  FFMA R15, R108.reuse, 1.4426950216293334961, -R15 ;  /* 0x3fb8aa3b6c0f7823 */ /* 0x040fe2000000080f */
[-C--:B------:R-:W-:Y:S01]  /*5f60*/  FFMA.RM R36, R35, R12.reuse, 12582913 ;  /* 0x4b40000123247423 */ /* 0x080fe2000000400c */
[----:B------:R-:W-:Y:S01]  /*5f70*/  FFMA.RM R38, R11, R12, 12582913 ;  /* 0x4b4000010b267423 */ /* 0x000fe2000000400c */
[----:B------:R-:W-:Y:S01]  /*5f80*/  SHF.L.U32 R35, R37, 0x17, RZ ;  /* 0x0000001725237819 */ /* 0x000fe200000006ff */
[----:B------:R-:W-:Y:S01]  /*5f90*/  FFMA R15, R108, 1.925963033500011079e-08, R15 ;  /* 0x32a570606c0f7823 */ /* 0x000fe2000000000f */
[----:B------:R-:W-:Y:S01]  /*5fa0*/  FADD R11, R36, -12583039 ;  /* 0xcb40007f240b7421 */ /* 0x000fe20000000000 */
[----:B-1----:R-:W-:Y:S01]  /*5fb0*/  FMUL R30, R30, R13 ;  /* 0x0000000d1e1e7220 */ /* 0x002fe20000400000 */
[C---:B------:R-:W-:Y:S01]  /*5fc0*/  FADD R13, R33.reuse, -12583039 ;  /* 0xcb40007f210d7421 */ /* 0x040fe20000000000 */
[----:B------:R-:W-:Y:S01]  /*5fd0*/  SHF.L.U32 R33, R33, 0x17, RZ ;  /* 0x0000001721217819 */ /* 0x000fe200000006ff */
[----:B------:R-:W-:Y:S01]  /*5fe0*/  FFMA R11, R112, 1.4426950216293334961, -R11 ;  /* 0x3fb8aa3b700b7823 */ /* 0x000fe2000000080b */
[----:B------:R-:W0:Y:S01]  /*5ff0*/  MUFU.EX2 R15, R15 ;  /* 0x0000000f000f7308 */ /* 0x000e220000000800 */
[----:B------:R-:W-:Y:S01]  /*6000*/  FFMA R13, R106, 1.4426950216293334961, -R13 ;  /* 0x3fb8aa3b6a0d7823 */ /* 0x000fe2000000080d */
[----:B------:R-:W-:Y:S01]  /*6010*/  SHF.L.U32 R36, R36, 0x17, RZ ;  /* 0x0000001724247819 */ /* 0x000fe200000006ff */
[----:B------:R-:W-:Y:S01]  /*6020*/  FFMA R112, R112, 1.925963033500011079e-08, R11 ;  /* 0x32a5706070707823 */ /* 0x000fe2000000000b */
[----:B------:R-:W-:Y:S01]  /*6030*/  FADD R11, R38, -12583039 ;  /* 0xcb40007f260b7421 */ /* 0x000fe20000000000 */
[----:B------:R-:W-:-:S03]  /*6040*/  FFMA R13, R106, 1.925963033500011079e-08, R13 ;  /* 0x32a570606a0d7823 */ /* 0x000fc6000000000d */
[C---:B------:R-:W-:Y:S01]  /*6050*/  FFMA R11, R114.reuse, 1.4426950216293334961, -R11 ;  /* 0x3fb8aa3b720b7823 */ /* 0x040fe2000000080b */
[----:B------:R1:W2:Y:S03]  /*6060*/  MUFU.EX2 R14, R13 ;  /* 0x0000000d000e7308 */ /* 0x0002a60000000800 */
[----:B------:R-:W-:Y:S01]  /*6070*/  FFMA R114, R114, 1.925963033500011079e-08, R11 ;  /* 0x32a5706072727823 */ /* 0x000fe2000000000b */
[----:B------:R-:W-:-:S04]  /*6080*/  FADD R11, RZ, R3 ;  /* 0x00000003ff0b7221 */ /* 0x000fc80000000000 */
[----:B------:R-:W-:Y:S01]  /*6090*/  FADD R11, R11, R0 ;  /* 0x000000000b0b7221 */ /* 0x000fe20000000000 */
[----:B-1----:R-:W-:Y:S01]  /*60a0*/  FADD R13, R37, -12583039 ;  /* 0xcb40007f250d7421 */ /* 0x002fe20000000000 */
[----:B0-----:R-:W-:Y:S01]  /*60b0*/  FMUL R32, R32, R15 ;  /* 0x0000000f20207220 */ /* 0x001fe20000400000 */
[----:B------:R-:W0:Y:S01]  /*60c0*/  MUFU.EX2 R114, R114 ;  /* 0x0000007200727308 */ /* 0x000e220000000800 */
[----:B------:R-:W-:Y:S01]  /*60d0*/  FADD R11, R11, R2 ;  /* 0x000000020b0b7221 */ /* 0x000fe20000000000 */
[----:B------:R-:W-:Y:S01]  /*60e0*/  FFMA R13, R110, 1.4426950216293334961, -R13 ;  /* 0x3fb8aa3b6e0d7823 */ /* 0x000fe2000000080d */
[----:B------:R-:W-:Y:S02]  /*60f0*/  SHF.L.U32 R37, R38, 0x17, RZ ;  /* 0x0000001726257819 */ /* 0x000fe400000006ff */
[----:B------:R-:W-:Y:S01]  /*6100*/  FADD R12, R11, R4 ;  /* 0x000000040b0c7221 */ /* 0x000fe20000000000 */
[----:B------:R-:W-:Y:S01]  /*6110*/  FFMA R13, R110, 1.925963033500011079e-08, R13 ;  /* 0x32a570606e0d7823 */ /* 0x000fe2000000000d */
[----:B--2---:R-:W-:Y:S01]  /*6120*/  FMUL R33, R33, R14 ;  /* 0x0000000e21217220 */ /* 0x004fe20000400000 */
[----:B------:R-:W1:Y:S01]  /*6130*/  MUFU.EX2 R15, R112 ;  /* 0x00000070000f7308 */ /* 0x000e620000000800 */
[----:B------:R-:W-:-:S04]  /*6140*/  FADD R11, R12, R5 ;  /* 0x000000050c0b7221 */ /* 0x000fc80000000000 */
[----:B------:R-:W-:-:S03]  /*6150*/  FADD R12, R11, R6 ;  /* 0x000000060b0c7221 */ /* 0x000fc60000000000 */
[----:B------:R-:W2:Y:S01]  /*6160*/  MUFU.EX2 R14, R13 ;  /* 0x0000000d000e7308 */ /* 0x000ea20000000800 */
[----:B------:R-:W-:Y:S01]  /*6170*/  FADD R11, R12, R7 ;  /* 0x000000070c0b7221 */ /* 0x000fe20000000000 */
[----:B0-----:R-:W-:-:S03]  /*6180*/  FMUL R37, R37, R114 ;  /* 0x0000007225257220 */ /* 0x001fc60000400000 */
[----:B------:R-:W-:-:S04]  /*6190*/  FADD R12, R11, R8 ;  /* 0x000000080b0c7221 */ /* 0x000fc80000000000 */
[----:B------:R-:W-:Y:S01]  /*61a0*/  FADD R11, R12, R9 ;  /* 0x000000090c0b7221 */ /* 0x000fe20000000000 */
[----:B-1----:R-:W-:Y:S01]  /*61b0*/  FMUL R36, R36, R15 ;  /* 0x0000000f24247220 */ /* 0x002fe20000400000 */
[----:B------:R-:W-:Y:S02]  /*61c0*/  MOV R15, 0xffffffff ;  /* 0xffffffff000f7802 */ /* 0x000fe40000000f00 */
[----:B------:R-:W-:-:S04]  /*61d0*/  FADD R11, R11, R10 ;  /* 0x0000000a0b0b7221 */ /* 0x000fc80000000000 */
[----:B------:R-:W-:Y:S01]  /*61e0*/  FADD R12, R11, R16 ;  /* 0x000000100b0c7221 */ /* 0x000fe20000000000 */
[----:B--2---:R-:W-:-:S03]  /*61f0*/  FMUL R35, R35, R14 ;  /* 0x0000000e23237220 */ /* 0x004fc60000400000 */
[----:B------:R-:W-:-:S04]  /*6200*/  FADD R11, R12, R17 ;  /* 0x000000110c0b7221 */ /* 0x000fc80000000000 */
        /* <DEDUP_REMOVED lines=18> */
[----:B------:R-:W-:Y:S01]  /*6330*/  FADD R12, R11, R36 ;  /* 0x000000240b0c7221 */ /* 0x000fe20000000000 */
[----:B------:R-:W-:-:S03]  /*6340*/  HFMA2 R11, -RZ, RZ, 0, 1.847743988037109375e-06 ;  /* 0x0000001fff0b7431 */ /* 0x000fc600000001ff */
[----:B------:R-:W-:Y:S01]  /*6350*/  FADD R13, R12, R37 ;  /* 0x000000250c0d7221 */ /* 0x000fe20000000000 */
[----:B------:R-:W-:-:S07]  /*6360*/  MOV R12, 0x10 ;  /* 0x00000010000c7802 */ /* 0x000fce0000000f00 */
[----:B------:R-:W-:Y:S05]  /*6370*/  WARPSYNC.COLLECTIVE R15, `(.L_x_73) ;  /* 0x000000000f087348 */ /* 0x000fea0003c00000 */
[----:B------:R0:W1:Y:S02]  /*6380*/  SHFL.BFLY P6, R14, R13, R12, R11 ;  /* 0x0c00000c0d0e7389 */ /* 0x00006400000c000b */
[----:B01----:R-:W-:Y:S05]  /*6390*/  ENDCOLLECTIVE ;  /* 0x000000000000791b */ /* 0x003fea0003800000 */
.L_x_73:
[----:B------:R-:W-:Y:S02]  /*63a0*/  HFMA2 R12, -RZ, RZ, 0, 4.76837158203125e-07 ;  /* 0x00000008ff0c7431 */ /* 0x000fe400000001ff */
[----:B------:R-:W-:-:S05]  /*63b0*/  FADD R38, R13, R14 ;  /* 0x0000000e0d267221 */ /* 0x000fca0000000000 */
[----:B------:R-:W-:-:S07]  /*63c0*/  MOV R13, R38 ;  /* 0x00000026000d7202 */ /* 0x000fce0000000f00 */
[----:B------:R-:W-:Y:S05]  /*63d0*/  WARPSYNC.COLLECTIVE R15, `(.L_x_74) ;  /* 0x000000000f087348 */ /* 0x000fea0003c00000 */
[----:B------:R0:W1:Y:S02]  /*63e0*/  SHFL.BFLY P6, R14, R13, R12, R11 ;  /* 0x0c00000c0d0e7389 */ /* 0x00006400000c000b */
[----:B01----:R-:W-:Y:S05]  /*63f0*/  ENDCOLLECTIVE ;  /* 0x000000000000791b */ /* 0x003fea0003800000 */
.L_x_74:
[----:B------:R-:W-:Y:S02]  /*6400*/  HFMA2 R12, -RZ, RZ, 0, 2.384185791015625e-07 ;  /* 0x00000004ff0c7431 */ /* 0x000fe400000001ff */
[----:B------:R-:W-:-:S05]  /*6410*/  FADD R39, R38, R14 ;  /* 0x0000000e26277221 */ /* 0x000fca0000000000 */
[----:B------:R-:W-:-:S07]  /*6420*/  MOV R13, R39 ;  /* 0x00000027000d7202 */ /* 0x000fce0000000f00 */
[----:B------:R-:W-:Y:S05]  /*6430*/  WARPSYNC.COLLECTIVE R15, `(.L_x_75) ;  /* 0x000000000f087348 */ /* 0x000fea0003c00000 */
[----:B------:R0:W1:Y:S02]  /*6440*/  SHFL.BFLY P6, R14, R13, R12, R11 ;  /* 0x0c00000c0d0e7389 */ /* 0x00006400000c000b */
[----:B01----:R-:W-:Y:S05]  /*6450*/  ENDCOLLECTIVE ;  /* 0x000000000000791b */ /* 0x003fea0003800000 */
.L_x_75:
[----:B------:R-:W-:Y:S02]  /*6460*/  HFMA2 R12, -RZ, RZ, 0, 1.1920928955078125e-07 ;  /* 0x00000002ff0c7431 */ /* 0x000fe400000001ff */
[----:B------:R-:W-:-:S05]  /*6470*/  FADD R40, R39, R14 ;  /* 0x0000000e27287221 */ /* 0x000fca0000000000 */
[----:B------:R-:W-:-:S07]  /*6480*/  MOV R13, R40 ;  /* 0x00000028000d7202 */ /* 0x000fce0000000f00 */
[----:B------:R-:W-:Y:S05]  /*6490*/  WARPSYNC.COLLECTIVE R15, `(.L_x_76) ;  /* 0x000000000f087348 */ /* 0x000fea0003c00000 */
[----:B------:R0:W1:Y:S02]  /*64a0*/  SHFL.BFLY P6, R14, R13, R12, R11 ;  /* 0x0c00000c0d0e7389 */ /* 0x00006400000c000b */
[----:B01----:R-:W-:Y:S05]  /*64b0*/  ENDCOLLECTIVE ;  /* 0x000000000000791b */ /* 0x003fea0003800000 */
.L_x_76:
[----:B------:R-:W-:Y:S02]  /*64c0*/  HFMA2 R12, -RZ, RZ, 0, 5.9604644775390625e-08 ;  /* 0x00000001ff0c7431 */ /* 0x000fe400000001ff */
[----:B------:R-:W-:-:S05]  /*64d0*/  FADD R41, R40, R14 ;  /* 0x0000000e28297221 */ /* 0x000fca0000000000 */
[----:B------:R-:W-:-:S07]  /*64e0*/  MOV R13, R41 ;  /* 0x00000029000d7202 */ /* 0x000fce0000000f00 */
[----:B------:R-:W-:Y:S05]  /*64f0*/  WARPSYNC.COLLECTIVE R15, `(.L_x_77) ;  /* 0x000000000f087348 */ /* 0x000fea0003c00000 */
[----:B------:R0:W1:Y:S02]  /*6500*/  SHFL.BFLY P6, R14, R13, R12, R11 ;  /* 0x0c00000c0d0e7389 */ /* 0x00006400000c000b */
[----:B01----:R-:W-:Y:S05]  /*6510*/  ENDCOLLECTIVE ;  /* 0x000000000000791b */ /* 0x003fea0003800000 */
.L_x_77:
[----:B------:R-:W-:Y:S05]  /*6520*/  BRA `(.L_x_78) ;  /* 0xffffffc000507947 */ /* 0x000fea000383ffff */
        .weak           $__internal_0_$__cuda_sm3x_div_rn_noftz_f32_slowpath
        .type           $__internal_0_$__cuda_sm3x_div_rn_noftz_f32_slowpath,@function
        .size           $__internal_0_$__cuda_sm3x_div_rn_noftz_f32_slowpath,(.L_x_91 - $__internal_0_$__cuda_sm3x_div_rn_noftz_f32_slowpath)
$__internal_0_$__cuda_sm3x_div_rn_noftz_f32_slowpath:
[----:B------:R-:W-:Y:S01]  /*6530*/  SHF.R.U32.HI R38, RZ, 0x17, R12 ;  /* 0x00000017ff267819 */ /* 0x000fe2000001160c */
[----:B------:R-:W-:Y:S01]  /*6540*/  BSSY.RECONVERGENT B0, `(.L_x_79) ;  /* 0x0000062000007945 */ /* 0x000fe20003800200 */
[----:B------:R-:W-:Y:S02]  /*6550*/  SHF.R.U32.HI R13, RZ, 0x17, R3 ;  /* 0x00000017ff0d7819 */ /* 0x000fe40000011603 */
[----:B------:R-:W-:Y:S02]  /*6560*/  LOP3.LUT R117, R38, 0xff, RZ, 0xc0, !PT ;  /* 0x000000ff26757812 */ /* 0x000fe400078ec0ff */
[----:B------:R-:W-:Y:S02]  /*6570*/  LOP3.LUT R80, R13, 0xff, RZ, 0xc0, !PT ;  /* 0x000000ff0d507812 */ /* 0x000fe400078ec0ff */
[----:B------:R-:W-:Y:S02]  /*6580*/  IADD3 R40, PT, PT, R117, -0x1, RZ ;  /* 0xffffffff75287810 */ /* 0x000fe40007ffe0ff */
[----:B------:R-:W-:-:S02]  /*6590*/  IADD3 R38, PT, PT, R80, -0x1, RZ ;  /* 0xffffffff50267810 */ /* 0x000fc40007ffe0ff */
[----:B------:R-:W-:-:S04]  /*65a0*/  ISETP.GT.U32.AND P0, PT, R40, 0xfd, PT ;  /* 0x000000fd2800780c */ /* 0x000fc80003f04070 */
[----:B------:R-:W-:-:S13]  /*65b0*/  ISETP.GT.U32.OR P0, PT, R38, 0xfd, P0 ;  /* 0x000000fd2600780c */ /* 0x000fda0000704470 */
[----:B------:R-:W-:Y:S01]  /*65c0*/  @!P0 MOV R13, RZ ;  /* 0x000000ff000d8202 */ /* 0x000fe20000000f00 */
[----:B------:R-:W-:Y:S06]  /*65d0*/  @!P0 BRA `(.L_x_80) ;  /* 0x00000000005c8947 */ /* 0x000fec0003800000 */
[----:B------:R-:W-:Y:S02]  /*65e0*/  FSETP.GTU.FTZ.AND P0, PT, |R3|, +INF , PT ;  /* 0x7f8000000300780b */ /* 0x000fe40003f1c200 */
[----:B------:R-:W-:-:S04]  /*65f0*/  FSETP.GTU.FTZ.AND P3, PT, |R12|, +INF , PT ;  /* 0x7f8000000c00780b */ /* 0x000fc80003f7c200 */
[----:B------:R-:W-:-:S13]  /*6600*/  PLOP3.LUT P0, PT, P0, P3, PT, 0xf8, 0x8f ;  /* 0x00000000008f781c */ /* 0x000fda0000707f70 */
[----:B------:R-:W-:Y:S05]  /*6610*/  @P0 BRA `(.L_x_81) ;  /* 0x00000004004c0947 */ /* 0x000fea0003800000 */
[----:B------:R-:W-:-:S13]  /*6620*/  LOP3.LUT P0, RZ, R12, 0x7fffffff, R3, 0xc8, !PT ;  /* 0x7fffffff0cff7812 */ /* 0x000fda000780c803 */
[----:B------:R-:W-:Y:S05]  /*6630*/  @!P0 BRA `(.L_x_82) ;  /* 0x00000004003c8947 */ /* 0x000fea0003800000 */
[C---:B------:R-:W-:Y:S02]  /*6640*/  FSETP.NEU.FTZ.AND P3, PT, |R3|.reuse, +INF , PT ;  /* 0x7f8000000300780b */ /* 0x040fe40003f7d200 */
[----:B------:R-:W-:Y:S02]  /*6650*/  FSETP.NEU.FTZ.AND P4, PT, |R12|, +INF , PT ;  /* 0x7f8000000c00780b */ /* 0x000fe40003f9d200 */
[----:B------:R-:W-:-:S11]  /*6660*/  FSETP.NEU.FTZ.AND P0, PT, |R3|, +INF , PT ;  /* 0x7f8000000300780b */ /* 0x000fd60003f1d200 */
[----:B------:R-:W-:Y:S05]  /*6670*/  @!P4 BRA !P3, `(.L_x_82) ;  /* 0x00000004002cc947 */ /* 0x000fea0005800000 */
[----:B------:R-:W-:-:S04]  /*6680*/  LOP3.LUT P3, RZ, R3, 0x7fffffff, RZ, 0xc0, !PT ;  /* 0x7fffffff03ff7812 */ /* 0x000fc8000786c0ff */
[----:B------:R-:W-:-:S13]  /*6690*/  PLOP3.LUT P3, PT, P4, P3, PT, 0x2f, 0xf2 ;  /* 0x0000000000f2781c */ /* 0x000fda0002766577 */
[----:B------:R-:W-:Y:S05]  /*66a0*/  @P3 BRA `(.L_x_83) ;  /* 0x0000000400183947 */ /* 0x000fea0003800000 */
[----:B------:R-:W-:-:S04]  /*66b0*/  LOP3.LUT P3, RZ, R12, 0x7fffffff, RZ, 0xc0, !PT ;  /* 0x7fffffff0cff7812 */ /* 0x000fc8000786c0ff */
[----:B------:R-:W-:-:S13]  /*66c0*/  PLOP3.LUT P0, PT, P0, P3, PT, 0x2f, 0xf2 ;  /* 0x0000000000f2781c */ /* 0x000fda0000706577 */
[----:B------:R-:W-:Y:S05]  /*66d0*/  @P0 BRA `(.L_x_84) ;  /* 0x0000000400000947 */ /* 0x000fea0003800000 */
[----:B------:R-:W-:Y:S02]  /*66e0*/  ISETP.GE.AND P0, PT, R38, RZ, PT ;  /* 0x000000ff2600720c */ /* 0x000fe40003f06270 */
[----:B------:R-:W-:-:S11]  /*66f0*/  ISETP.GE.AND P3, PT, R40, RZ, PT ;  /* 0x000000ff2800720c */ /* 0x000fd60003f66270 */
[----:B------:R-:W-:Y:S01]  /*6700*/  @P0 MOV R13, RZ ;  /* 0x000000ff000d0202 */ /* 0x000fe20000000f00 */
[----:B------:R-:W-:Y:S01]  /*6710*/  @!P0 FFMA R3, R3, 1.84467440737095516160e+19, RZ ;  /* 0x5f80000003038823 */ /* 0x000fe200000000ff */
[----:B------:R-:W-:Y:S01]  /*6720*/  @!P0 MOV R13, 0xffffffc0 ;  /* 0xffffffc0000d8802 */ /* 0x000fe20000000f00 */
[----:B------:R-:W-:-:S03]  /*6730*/  @!P3 FFMA R12, R12, 1.84467440737095516160e+19, RZ ;  /* 0x5f8000000c0cb823 */ /* 0x000fc600000000ff */
[----:B------:R-:W-:-:S07]  /*6740*/  @!P3 IADD3 R13, PT, PT, R13, 0x40, RZ ;  /* 0x000000400d0db810 */ /* 0x000fce0007ffe0ff */
.L_x_80:
[----:B------:R-:W-:Y:S01]  /*6750*/  LEA R113, R117, 0xc0800000, 0x17 ;  /* 0xc080000075717811 */ /* 0x000fe200078eb8ff */
[----:B------:R-:W-:Y:S03]  /*6760*/  BSSY.RECONVERGENT B1, `(.L_x_85) ;  /* 0x0000036000017945 */ /* 0x000fe60003800200 */
[----:B------:R-:W-:Y:S02]  /*6770*/  IADD3 R113, PT, PT, -R113, R12, RZ ;  /* 0x0000000c71717210 */ /* 0x000fe40007ffe1ff */
[----:B------:R-:W-:Y:S02]  /*6780*/  IADD3 R12, PT, PT, R80, -0x7f, RZ ;  /* 0xffffff81500c7810 */ /* 0x000fe40007ffe0ff */
[----:B------:R-:W0:Y:S01]  /*6790*/  MUFU.RCP R38, R113 ;  /* 0x0000007100267308 */ /* 0x000e220000001000 */
[----:B------:R-:W-:Y:S02]  /*67a0*/  FADD.FTZ R40, -R113, -RZ ;  /* 0x800000ff71287221 */ /* 0x000fe40000010100 */
[----:B------:R-:W-:-:S02]  /*67b0*/  IMAD R3, R12, -0x800000, R3 ;  /* 0xff8000000c037824 */ /* 0x000fc400078e0203 */
[----:B0-----:R-:W-:-:S04]  /*67c0*/  FFMA R115, R38, R40, 1 ;  /* 0x3f80000026737423 */ /* 0x001fc80000000028 */
[----:B------:R-:W-:-:S04]  /*67d0*/  FFMA R119, R38, R115, R38 ;  /* 0x0000007326777223 */ /* 0x000fc80000000026 */
[----:B------:R-:W-:-:S04]  /*67e0*/  FFMA R38, R3, R119, RZ ;  /* 0x0000007703267223 */ /* 0x000fc800000000ff */
[----:B------:R-:W-:-:S04]  /*67f0*/  FFMA R115, R40, R38, R3 ;  /* 0x0000002628737223 */ /* 0x000fc80000000003 */
[----:B------:R-:W-:Y:S01]  /*6800*/  FFMA R80, R119, R115, R38 ;  /* 0x0000007377507223 */ /* 0x000fe20000000026 */
[----:B------:R-:W-:-:S03]  /*6810*/  IADD3 R38, PT, PT, R12, 0x7f, -R117 ;  /* 0x0000007f0c267810 */ /* 0x000fc60007ffe875 */
[----:B------:R-:W-:Y:S01]  /*6820*/  FFMA R115, R40, R80, R3 ;  /* 0x0000005028737223 */ /* 0x000fe20000000003 */
[----:B------:R-:W-:-:S03]  /*6830*/  IADD3 R38, PT, PT, R38, R13, RZ ;  /* 0x0000000d26267210 */ /* 0x000fc60007ffe0ff */
[----:B------:R-:W-:-:S05]  /*6840*/  FFMA R3, R119, R115, R80 ;  /* 0x0000007377037223 */ /* 0x000fca0000000050 */
[----:B------:R-:W-:-:S04]  /*6850*/  SHF.R.U32.HI R12, RZ, 0x17, R3 ;  /* 0x00000017ff0c7819 */ /* 0x000fc80000011603 */
[----:B------:R-:W-:-:S04]  /*6860*/  LOP3.LUT R12, R12, 0xff, RZ, 0xc0, !PT ;  /* 0x000000ff0c0c7812 */ /* 0x000fc800078ec0ff */
[----:B------:R-:W-:-:S04]  /*6870*/  IADD3 R40, PT, PT, R12, R38, RZ ;  /* 0x000000260c287210 */ /* 0x000fc80007ffe0ff */
[----:B------:R-:W-:-:S04]  /*6880*/  IADD3 R12, PT, PT, R40, -0x1, RZ ;  /* 0xffffffff280c7810 */ /* 0x000fc80007ffe0ff */
[----:B------:R-:W-:-:S13]  /*6890*/  ISETP.GE.U32.AND P0, PT, R12, 0xfe, PT ;  /* 0x000000fe0c00780c */ /* 0x000fda0003f06070 */
[----:B------:R-:W-:Y:S05]  /*68a0*/  @!P0 BRA `(.L_x_86) ;  /* 0x0000000000808947 */ /* 0x000fea0003800000 */
[----:B------:R-:W-:-:S13]  /*68b0*/  ISETP.GT.AND P0, PT, R40, 0xfe, PT ;  /* 0x000000fe2800780c */ /* 0x000fda0003f04270 */
[----:B------:R-:W-:Y:S05]  /*68c0*/  @P0 BRA `(.L_x_87) ;  /* 0x00000000006c0947 */ /* 0x000fea0003800000 */
[----:B------:R-:W-:-:S13]  /*68d0*/  ISETP.GE.AND P0, PT, R40, 0x1, PT ;  /* 0x000000012800780c */ /* 0x000fda0003f06270 */
[----:B------:R-:W-:Y:S05]  /*68e0*/  @P0 BRA `(.L_x_88) ;  /* 0x0000000000740947 */ /* 0x000fea0003800000 */
[----:B------:R-:W-:Y:S02]  /*68f0*/  ISETP.GE.AND P0, PT, R40, -0x18, PT ;  /* 0xffffffe82800780c */ /* 0x000fe40003f06270 */
[----:B------:R-:W-:-:S11]  /*6900*/  LOP3.LUT R3, R3, 0x80000000, RZ, 0xc0, !PT ;  /* 0x8000000003037812 */ /* 0x000fd600078ec0ff */
[----:B------:R-:W-:Y:S05]  /*6910*/  @!P0 BRA `(.L_x_88) ;  /* 0x0000000000688947 */ /* 0x000fea0003800000 */
[CCC-:B------:R-:W-:Y:S01]  /*6920*/  FFMA.RZ R12, R119.reuse, R115.reuse, R80.reuse ;  /* 0x00000073770c7223 */ /* 0x1c0fe2000000c050 */
[C---:B------:R-:W-:Y:S01]  /*6930*/  IADD3 R113, PT, PT, R40.reuse, 0x20, RZ ;  /* 0x0000002028717810 */ /* 0x040fe20007ffe0ff */
[CCC-:B------:R-:W-:Y:S01]  /*6940*/  FFMA.RM R13, R119.reuse, R115.reuse, R80.reuse ;  /* 0x00000073770d7223 */ /* 0x1c0fe20000004050 */
[----:B------:R-:W-:Y:S02]  /*6950*/  ISETP.NE.AND P4, PT, R40, RZ, PT ;  /* 0x000000ff2800720c */ /* 0x000fe40003f85270 */
[----:B------:R-:W-:Y:S01]  /*6960*/  LOP3.LUT R38, R12, 0x7fffff, RZ, 0xc0, !PT ;  /* 0x007fffff0c267812 */ /* 0x000fe200078ec0ff */
[----:B------:R-:W-:Y:S01]  /*6970*/  FFMA.RP R12, R119, R115, R80 ;  /* 0x00000073770c7223 */ /* 0x000fe20000008050 */
[----:B------:R-:W-:Y:S02]  /*6980*/  ISETP.NE.AND P3, PT, R40, RZ, PT ;  /* 0x000000ff2800720c */ /* 0x000fe40003f65270 */
[----:B------:R-:W-:Y:S02]  /*6990*/  LOP3.LUT R38, R38, 0x800000, RZ, 0xfc, !PT ;  /* 0x0080000026267812 */ /* 0x000fe400078efcff */
[----:B------:R-:W-:-:S02]  /*69a0*/  IADD3 R40, PT, PT, -R40, RZ, RZ ;  /* 0x000000ff28287210 */ /* 0x000fc40007ffe1ff */
[----:B------:R-:W-:Y:S02]  /*69b0*/  SHF.L.U32 R113, R38, R113, RZ ;  /* 0x0000007126717219 */ /* 0x000fe400000006ff */
[----:B------:R-:W-:Y:S02]  /*69c0*/  FSETP.NEU.FTZ.AND P0, PT, R12, R13, PT ;  /* 0x0000000d0c00720b */ /* 0x000fe40003f1d000 */
[----:B------:R-:W-:Y:S02]  /*69d0*/  SEL R13, R40, RZ, P4 ;  /* 0x000000ff280d7207 */ /* 0x000fe40002000000 */
[----:B------:R-:W-:Y:S02]  /*69e0*/  ISETP.NE.AND P3, PT, R113, RZ, P3 ;  /* 0x000000ff7100720c */ /* 0x000fe40001f65270 */
[----:B------:R-:W-:Y:S02]  /*69f0*/  SHF.R.U32.HI R13, RZ, R13, R38 ;  /* 0x0000000dff0d7219 */ /* 0x000fe40000011626 */
[----:B------:R-:W-:-:S02]  /*6a00*/  PLOP3.LUT P0, PT, P0, P3, PT, 0xf8, 0x8f ;  /* 0x00000000008f781c */ /* 0x000fc40000707f70 */
[----:B------:R-:W-:Y:S02]  /*6a10*/  SHF.R.U32.HI R113, RZ, 0x1, R13 ;  /* 0x00000001ff717819 */ /* 0x000fe4000001160d */
[----:B------:R-:W-:-:S04]  /*6a20*/  SEL R12, RZ, 0x1, !P0 ;  /* 0x00000001ff0c7807 */ /* 0x000fc80004000000 */
[----:B------:R-:W-:-:S04]  /*6a30*/  LOP3.LUT R12, R12, 0x1, R113, 0xf8, !PT ;  /* 0x000000010c0c7812 */ /* 0x000fc800078ef871 */
[----:B------:R-:W-:-:S04]  /*6a40*/  LOP3.LUT R12, R12, R13, RZ, 0xc0, !PT ;  /* 0x0000000d0c0c7212 */ /* 0x000fc800078ec0ff */
[----:B------:R-:W-:-:S04]  /*6a50*/  IADD3 R12, PT, PT, R113, R12, RZ ;  /* 0x0000000c710c7210 */ /* 0x000fc80007ffe0ff */
[----:B------:R-:W-:Y:S01]  /*6a60*/  LOP3.LUT R3, R12, R3, RZ, 0xfc, !PT ;  /* 0x000000030c037212 */ /* 0x000fe200078efcff */
[----:B------:R-:W-:Y:S06]  /*6a70*/  BRA `(.L_x_88) ;  /* 0x0000000000107947 */ /* 0x000fec0003800000 */
.L_x_87:
[----:B------:R-:W-:-:S04]  /*6a80*/  LOP3.LUT R3, R3, 0x80000000, RZ, 0xc0, !PT ;  /* 0x8000000003037812 */ /* 0x000fc800078ec0ff */
[----:B------:R-:W-:Y:S01]  /*6a90*/  LOP3.LUT R3, R3, 0x7f800000, RZ, 0xfc, !PT ;  /* 0x7f80000003037812 */ /* 0x000fe200078efcff */
[----:B------:R-:W-:Y:S06]  /*6aa0*/  BRA `(.L_x_88) ;  /* 0x0000000000047947 */ /* 0x000fec0003800000 */
.L_x_86:
[----:B------:R-:W-:-:S07]  /*6ab0*/  LEA R3, R38, R3, 0x17 ;  /* 0x0000000326037211 */ /* 0x000fce00078eb8ff */
.L_x_88:
[----:B------:R-:W-:Y:S05]  /*6ac0*/  BSYNC.RECONVERGENT B1 ;  /* 0x0000000000017941 */ /* 0x000fea0003800200 */
.L_x_85:
[----:B------:R-:W-:Y:S05]  /*6ad0*/  BRA `(.L_x_89) ;  /* 0x0000000000207947 */ /* 0x000fea0003800000 */
.L_x_84:
[----:B------:R-:W-:-:S04]  /*6ae0*/  LOP3.LUT R3, R12, 0x80000000, R3, 0x48, !PT ;  /* 0x800000000c037812 */ /* 0x000fc800078e4803 */
[----:B------:R-:W-:Y:S01]  /*6af0*/  LOP3.LUT R3, R3, 0x7f800000, RZ, 0xfc, !PT ;  /* 0x7f80000003037812 */ /* 0x000fe200078efcff */
[----:B------:R-:W-:Y:S06]  /*6b00*/  BRA `(.L_x_89) ;  /* 0x0000000000147947 */ /* 0x000fec0003800000 */
.L_x_83:
[----:B------:R-:W-:Y:S01]  /*6b10*/  LOP3.LUT R3, R12, 0x80000000, R3, 0x48, !PT ;  /* 0x800000000c037812 */ /* 0x000fe200078e4803 */
[----:B------:R-:W-:Y:S06]  /*6b20*/  BRA `(.L_x_89) ;  /* 0x00000000000c7947 */ /* 0x000fec0003800000 */
.L_x_82:
[----:B------:R-:W0:Y:S01]  /*6b30*/  MUFU.RSQ R3, -QNAN ;  /* 0xffc0000000037908 */ /* 0x000e220000001400 */
[----:B------:R-:W-:Y:S05]  /*6b40*/  BRA `(.L_x_89) ;  /* 0x0000000000047947 */ /* 0x000fea0003800000 */
.L_x_81:
[----:B------:R-:W-:-:S07]  /*6b50*/  FADD.FTZ R3, R3, R12 ;  /* 0x0000000c03037221 */ /* 0x000fce0000010000 */
.L_x_89:
[----:B------:R-:W-:Y:S05]  /*6b60*/  BSYNC.RECONVERGENT B0 ;  /* 0x0000000000007941 */ /* 0x000fea0003800200 */
.L_x_79:
[----:B------:R-:W-:Y:S01]  /*6b70*/  HFMA2 R13, -RZ, RZ, 0, 0 ;  /* 0x00000000ff0d7431 */ /* 0x000fe200000001ff */
[----:B------:R-:W-:-:S04]  /*6b80*/  MOV R12, R14 ;  /* 0x0000000e000c7202 */ /* 0x000fc80000000f00 */
[----:B0-----:R-:W-:Y:S05]  /*6b90*/  RET.REL.NODEC R12 `(_Z11WarpSoftmaxILi1ELi32ELi32ELi1EEvPKfPfii) ;  /* 0xffffff940c187950 */ /* 0x001fea0003c3ffff */
.L_x_90:
[----:B------:R-:W-:-:S00]  /*6ba0*/  BRA `(.L_x_90) ;  /* 0xfffffffc00fc7947 */ /* 0x000fc0000383ffff */
[----:B------:R-:W-:-:S00]  /*6bb0*/  NOP ;  /* 0x0000000000007918 */ /* 0x000fc00000000000 */
        /* <DEDUP_REMOVED lines=12> */
.L_x_91:


//--------------------- .nv.global.init           --------------------------
	.section	.nv.global.init,"aw",@progbits
.nv.global.init:
	.type		$str$1,@object
	.size		$str$1,($str - $str$1)
$str$1:
        /*0000*/ 	.byte	0x2f, 0x74, 0x6d, 0x70, 0x2f, 0x73, 0x61, 0x73, 0x73, 0x5f, 0x63, 0x75, 0x5f, 0x65, 0x65, 0x66
        /*0010*/ 	.byte	0x6f, 0x6e, 0x38, 0x76, 0x64, 0x2f, 0x6b, 0x2e, 0x63, 0x75, 0x00
	.type		$str,@object
	.size		$str,(__unnamed_1 - $str)
$str:
        /*001b*/ 	.byte	0x63, 0x6f, 0x6c, 0x73, 0x20, 0x3c, 0x3d, 0x20, 0x63, 0x6f, 0x6c, 0x73, 0x5f, 0x70, 0x65, 0x72
        /*002b*/ 	.byte	0x5f, 0x74, 0x68, 0x72, 0x65, 0x61, 0x64, 0x20, 0x2a, 0x20, 0x77, 0x61, 0x72, 0x70, 0x5f, 0x77
        /*003b*/ 	.byte	0x69, 0x64, 0x74, 0x68, 0x00
	.type		__unnamed_1,@object
	.size		__unnamed_1,(.L_0 - __unnamed_1)
__unnamed_1:
        /*0040*/ 	.byte	0x76, 0x6f, 0x69, 0x64, 0x20, 0x57, 0x61, 0x72, 0x70, 0x53, 0x6f, 0x66, 0x74, 0x6d, 0x61, 0x78
        /* <DEDUP_REMOVED lines=8> */
        /*00d0*/ 	.byte	0x20, 0x31, 0x5d, 0x00
.L_0:


//--------------------- .nv.shared.reserved.0     --------------------------
	.section	.nv.shared.reserved.0,"aw",@nobits
	.weak		__nv_reservedSMEM_offset_0_alias
	.size		__nv_reservedSMEM_offset_0_alias, 0, 64
	.other		__nv_reservedSMEM_offset_0_alias,@"STO_CUDA_RESERVED_SHARED STV_DEFAULT"
__nv_reservedSMEM_offset_0_alias:
	.zero		0
	.zero		64


//--------------------- .nv.constant0._Z11WarpSoftmaxILi1ELi32ELi32ELi1EEvPKfPfii --------------------------
	.section	.nv.constant0._Z11WarpSoftmaxILi1ELi32ELi32ELi1EEvPKfPfii,"a",@progbits
	.sectionflags	@""
	.align	4
.nv.constant0._Z11WarpSoftmaxILi1ELi32ELi32ELi1EEvPKfPfii:
	.zero		920


//--------------------- SYMBOLS --------------------------

	.type		.nv.reservedSmem.offset0,@object
	.size		.nv.reservedSmem.offset0,0x4
	.type		__assertfail,@function
